// auto-generated by cutlass_sweep.gemm — config: {"arch": "sm_90", "cluster_m": 2, "cluster_n": 1, "dtype": "e4m3", "stages": 4, "tile_k": 128, "tile_m": 64, "tile_n": 256}
#include "cutlass/cutlass.h"
#include "cutlass/gemm/collective/collective_builder.hpp"
#include "cutlass/gemm/device/gemm_universal_adapter.h"
#include "cutlass/gemm/kernel/gemm_universal.hpp"
#include "cutlass/epilogue/collective/collective_builder.hpp"

using ElemA = cutlass::float_e4m3_t;
using ElemB = cutlass::float_e4m3_t;
using ElemCD = cutlass::float_e4m3_t;
using Acc  = float;
using TileShape    = cute::Shape<cute::_64, cute::_256, cute::_128>;
using ClusterShape = cute::Shape<cute::_2, cute::_1, cute::_1>;

using CollectiveEpilogue = typename cutlass::epilogue::collective::CollectiveBuilder<
    cutlass::arch::Sm90, cutlass::arch::OpClassTensorOp,
    TileShape, ClusterShape,
    cutlass::epilogue::collective::EpilogueTileAuto,
    Acc, Acc,
    ElemCD, cutlass::layout::RowMajor, 128 / cutlass::sizeof_bits<ElemCD>::value,
    ElemCD, cutlass::layout::RowMajor, 128 / cutlass::sizeof_bits<ElemCD>::value,
    cutlass::epilogue::collective::EpilogueScheduleAuto
  >::CollectiveOp;

using CollectiveMainloop = typename cutlass::gemm::collective::CollectiveBuilder<
    cutlass::arch::Sm90, cutlass::arch::OpClassTensorOp,
    ElemA, cutlass::layout::RowMajor, 128 / cutlass::sizeof_bits<ElemA>::value,
    ElemB, cutlass::layout::ColumnMajor, 128 / cutlass::sizeof_bits<ElemB>::value,
    Acc,
    TileShape, ClusterShape,
    cutlass::gemm::collective::StageCount<4>,
    cutlass::gemm::collective::KernelScheduleAuto
  >::CollectiveOp;

using GemmKernel = cutlass::gemm::kernel::GemmUniversal<
    cute::Shape<int,int,int,int>,
    CollectiveMainloop,
    CollectiveEpilogue
>;
using Gemm = cutlass::gemm::device::GemmUniversalAdapter<GemmKernel>;

// Force the device kernel symbol into the cubin without needing a host main.
auto* _anchor = &cutlass::device_kernel<GemmKernel>;


// ===== COMPILED SASS (sm_90a) =====

	.target	sm_90a

	.elftype	@"ET_EXEC"


//--------------------- .note.nv.tkinfo           --------------------------
	.section	.note.nv.tkinfo,"",@"SHT_NOTE"
	.sectionflags	@"SHF_NOTE_NV_TKINFO"
	.tkinfo
        /*0018*/ 	.word	0x00000002
        /*0030*/ 	.string	""
        /*0030*/ 	.string	"ptxas"
        /*0030*/ 	.string	"Cuda compilation tools, release 13.0, V13.0.88"
        /*0030*/ 	.string	"Build cuda_13.0.r13.0/compiler.36424714_0"
        /*0030*/ 	.string	"-arch sm_90a -m 64 "



//--------------------- .note.nv.cuinfo           --------------------------
	.section	.note.nv.cuinfo,"",@"SHT_NOTE"
	.sectionflags	@"SHF_NOTE_NV_CUINFO"
        /*0018*/ 	.short	0x0002
        /*001a*/ 	.short	0x005a
        /*001c*/ 	.short	0x0082
	.zero		2


//--------------------- .nv.info                  --------------------------
	.section	.nv.info,"",@"SHT_CUDA_INFO"
	.align	4


	//----- nvinfo : EIATTR_REGCOUNT
	.align		4
        /*0000*/ 	.byte	0x04, 0x2f
        /*0002*/ 	.short	(.L_12 - .L_11)
	.align		4
.L_11:
        /*0004*/ 	.word	index@(_ZN7cutlass13device_kernelINS_4gemm6kernel13GemmUniversalIN4cute5tupleIJiiiiEEENS1_10collective13CollectiveMmaINS1_37MainloopSm90TmaGmmaWarpSpecializedFP8ILi4ENS5_IJNS4_1CILi2EEENSA_ILi1EEESC_EEENS1_32KernelTmaWarpSpecializedPingpongEEENS5_IJNSA_ILi64EEENSA_ILi256EEENSA_ILi128EEEEEENS_12float_e4m3_tENS5_IJlSC_lEEESK_SL_NS4_8TiledMMAINS4_8MMA_AtomIJNS4_4SM904GMMA31MMA_64x256x32_F32E4M3E4M3_SS_TNILNSP_7ScaleInE1ELSR_1EEEEEENS4_6LayoutINS5_IJSC_SC_SC_EEENS5_IJNSA_ILi0EEESW_SW_EEEEENS5_IJNS4_10UnderscoreESZ_SZ_EEEEENS4_13SM90_TMA_LOADENS4_14ComposedLayoutINS4_7SwizzleILi3ELi4ELi3EEENS4_18smem_ptr_flag_bitsILi8EEENSU_INS5_IJNSA_ILi8EEESI_EEENS5_IJSI_SC_EEEEEEEvNS4_8identityENS4_23SM90_TMA_LOAD_MULTICASTES1C_vS1D_EENS_8epilogue10collective6detail29Sm90TmaWarpSpecializedAdapterINS1H_15DefaultEpilogueISK_SL_SL_NS1G_6thread17LinearCombinationISK_Li1EffLNS1L_9ScaleType4KindE0ELNS_15FloatRoundStyleE2ESK_EENS1_15EpilogueDefaultEEEEEvvEEEEvNT_6ParamsE)
        /*0008*/ 	.word	0x000000a8


	//----- nvinfo : EIATTR_FRAME_SIZE
	.align		4
.L_12:
        /*000c*/ 	.byte	0x04, 0x11
        /*000e*/ 	.short	(.L_14 - .L_13)
	.align		4
.L_13:
        /*0010*/ 	.word	index@(_ZN7cutlass13device_kernelINS_4gemm6kernel13GemmUniversalIN4cute5tupleIJiiiiEEENS1_10collective13CollectiveMmaINS1_37MainloopSm90TmaGmmaWarpSpecializedFP8ILi4ENS5_IJNS4_1CILi2EEENSA_ILi1EEESC_EEENS1_32KernelTmaWarpSpecializedPingpongEEENS5_IJNSA_ILi64EEENSA_ILi256EEENSA_ILi128EEEEEENS_12float_e4m3_tENS5_IJlSC_lEEESK_SL_NS4_8TiledMMAINS4_8MMA_AtomIJNS4_4SM904GMMA31MMA_64x256x32_F32E4M3E4M3_SS_TNILNSP_7ScaleInE1ELSR_1EEEEEENS4_6LayoutINS5_IJSC_SC_SC_EEENS5_IJNSA_ILi0EEESW_SW_EEEEENS5_IJNS4_10UnderscoreESZ_SZ_EEEEENS4_13SM90_TMA_LOADENS4_14ComposedLayoutINS4_7SwizzleILi3ELi4ELi3EEENS4_18smem_ptr_flag_bitsILi8EEENSU_INS5_IJNSA_ILi8EEESI_EEENS5_IJSI_SC_EEEEEEEvNS4_8identityENS4_23SM90_TMA_LOAD_MULTICASTES1C_vS1D_EENS_8epilogue10collective6detail29Sm90TmaWarpSpecializedAdapterINS1H_15DefaultEpilogueISK_SL_SL_NS1G_6thread17LinearCombinationISK_Li1EffLNS1L_9ScaleType4KindE0ELNS_15FloatRoundStyleE2ESK_EENS1_15EpilogueDefaultEEEEEvvEEEEvNT_6ParamsE)
        /*0014*/ 	.word	0x00000110


	//----- nvinfo : EIATTR_MIN_STACK_SIZE
	.align		4
.L_14:
        /*0018*/ 	.byte	0x04, 0x12
        /*001a*/ 	.short	(.L_16 - .L_15)
	.align		4
.L_15:
        /*001c*/ 	.word	index@(_ZN7cutlass13device_kernelINS_4gemm6kernel13GemmUniversalIN4cute5tupleIJiiiiEEENS1_10collective13CollectiveMmaINS1_37MainloopSm90TmaGmmaWarpSpecializedFP8ILi4ENS5_IJNS4_1CILi2EEENSA_ILi1EEESC_EEENS1_32KernelTmaWarpSpecializedPingpongEEENS5_IJNSA_ILi64EEENSA_ILi256EEENSA_ILi128EEEEEENS_12float_e4m3_tENS5_IJlSC_lEEESK_SL_NS4_8TiledMMAINS4_8MMA_AtomIJNS4_4SM904GMMA31MMA_64x256x32_F32E4M3E4M3_SS_TNILNSP_7ScaleInE1ELSR_1EEEEEENS4_6LayoutINS5_IJSC_SC_SC_EEENS5_IJNSA_ILi0EEESW_SW_EEEEENS5_IJNS4_10UnderscoreESZ_SZ_EEEEENS4_13SM90_TMA_LOADENS4_14ComposedLayoutINS4_7SwizzleILi3ELi4ELi3EEENS4_18smem_ptr_flag_bitsILi8EEENSU_INS5_IJNSA_ILi8EEESI_EEENS5_IJSI_SC_EEEEEEEvNS4_8identityENS4_23SM90_TMA_LOAD_MULTICASTES1C_vS1D_EENS_8epilogue10collective6detail29Sm90TmaWarpSpecializedAdapterINS1H_15DefaultEpilogueISK_SL_SL_NS1G_6thread17LinearCombinationISK_Li1EffLNS1L_9ScaleType4KindE0ELNS_15FloatRoundStyleE2ESK_EENS1_15EpilogueDefaultEEEEEvvEEEEvNT_6ParamsE)
        /*0020*/ 	.word	0x00000110
.L_16:


//--------------------- .nv.compat                --------------------------
	.section	.nv.compat,"",@"SHT_CUDA_COMPAT_INFO"
	.align	4
        /*0000*/ 	.byte	0x02, 0x09, 0x01, 0x00, 0x02, 0x02, 0x04, 0x00, 0x02, 0x05, 0x05, 0x00, 0x03, 0x07, 0x01, 0x01
        /*0010*/ 	.byte	0x02, 0x03, 0x01, 0x00, 0x02, 0x06, 0x01, 0x00, 0x04, 0x0b, 0x08, 0x00, 0x00, 0x00, 0x00, 0x00
        /*0020*/ 	.byte	0x00, 0x00, 0x00, 0x00


//--------------------- .nv.info._ZN7cutlass13device_kernelINS_4gemm6kernel13GemmUniversalIN4cute5tupleIJiiiiEEENS1_10collective13CollectiveMmaINS1_37MainloopSm90TmaGmmaWarpSpecializedFP8ILi4ENS5_IJNS4_1CILi2EEENSA_ILi1EEESC_EEENS1_32KernelTmaWarpSpecializedPingpongEEENS5_IJNSA_ILi64EEENSA_ILi256EEENSA_ILi128EEEEEENS_12float_e4m3_tENS5_IJlSC_lEEESK_SL_NS4_8TiledMMAINS4_8MMA_AtomIJNS4_4SM904GMMA31MMA_64x256x32_F32E4M3E4M3_SS_TNILNSP_7ScaleInE1ELSR_1EEEEEENS4_6LayoutINS5_IJSC_SC_SC_EEENS5_IJNSA_ILi0EEESW_SW_EEEEENS5_IJNS4_10UnderscoreESZ_SZ_EEEEENS4_13SM90_TMA_LOADENS4_14ComposedLayoutINS4_7SwizzleILi3ELi4ELi3EEENS4_18smem_ptr_flag_bitsILi8EEENSU_INS5_IJNSA_ILi8EEESI_EEENS5_IJSI_SC_EEEEEEEvNS4_8identityENS4_23SM90_TMA_LOAD_MULTICASTES1C_vS1D_EENS_8epilogue10collective6detail29Sm90TmaWarpSpecializedAdapterINS1H_15DefaultEpilogueISK_SL_SL_NS1G_6thread17LinearCombinationISK_Li1EffLNS1L_9ScaleType4KindE0ELNS_15FloatRoundStyleE2ESK_EENS1_15EpilogueDefaultEEEEEvvEEEEvNT_6ParamsE --------------------------
	.section	.nv.info._ZN7cutlass13device_kernelINS_4gemm6kernel13GemmUniversalIN4cute5tupleIJiiiiEEENS1_10collective13CollectiveMmaINS1_37MainloopSm90TmaGmmaWarpSpecializedFP8ILi4ENS5_IJNS4_1CILi2EEENSA_ILi1EEESC_EEENS1_32KernelTmaWarpSpecializedPingpongEEENS5_IJNSA_ILi64EEENSA_ILi256EEENSA_ILi128EEEEEENS_12float_e4m3_tENS5_IJlSC_lEEESK_SL_NS4_8TiledMMAINS4_8MMA_AtomIJNS4_4SM904GMMA31MMA_64x256x32_F32E4M3E4M3_SS_TNILNSP_7ScaleInE1ELSR_1EEEEEENS4_6LayoutINS5_IJSC_SC_SC_EEENS5_IJNSA_ILi0EEESW_SW_EEEEENS5_IJNS4_10UnderscoreESZ_SZ_EEEEENS4_13SM90_TMA_LOADENS4_14ComposedLayoutINS4_7SwizzleILi3ELi4ELi3EEENS4_18smem_ptr_flag_bitsILi8EEENSU_INS5_IJNSA_ILi8EEESI_EEENS5_IJSI_SC_EEEEEEEvNS4_8identityENS4_23SM90_TMA_LOAD_MULTICASTES1C_vS1D_EENS_8epilogue10collective6detail29Sm90TmaWarpSpecializedAdapterINS1H_15DefaultEpilogueISK_SL_SL_NS1G_6thread17LinearCombinationISK_Li1EffLNS1L_9ScaleType4KindE0ELNS_15FloatRoundStyleE2ESK_EENS1_15EpilogueDefaultEEEEEvvEEEEvNT_6ParamsE,"",@"SHT_CUDA_INFO"
	.sectionflags	@""
	.align	4


	//----- nvinfo : EIATTR_CUDA_API_VERSION
	.align		4
        /*0000*/ 	.byte	0x04, 0x37
        /*0002*/ 	.short	(.L_18 - .L_17)
.L_17:
        /*0004*/ 	.word	0x00000082


	//----- nvinfo : EIATTR_KPARAM_INFO
	.align		4
.L_18:
        /*0008*/ 	.byte	0x04, 0x17
        /*000a*/ 	.short	(.L_20 - .L_19)
.L_19:
        /*000c*/ 	.word	0x00000000
        /*0010*/ 	.short	0x0000
        /*0012*/ 	.short	0x0070
        /*0014*/ 	.byte	0x00, 0xf0, 0x01, 0x10


	//----- nvinfo : EIATTR_SPARSE_MMA_MASK
	.align		4
.L_20:
        /*0018*/ 	.byte	0x03, 0x50
        /*001a*/ 	.short	0x0000


	//----- nvinfo : EIATTR_MAXREG_COUNT
	.align		4
        /*001c*/ 	.byte	0x03, 0x1b
        /*001e*/ 	.short	0x00a8


	//----- nvinfo : EIATTR_NUM_BARRIERS
	.align		4
        /*0020*/ 	.byte	0x02, 0x4c
        /*0022*/ 	.byte	0x01
	.zero		1


	//----- nvinfo : EIATTR_ANNOTATIONS
	.align		4
        /*0024*/ 	.byte	0x04, 0x55
        /*0026*/ 	.short	(.L_22 - .L_21)


	//   ....[0]....
.L_21:
        /*0028*/ 	.word	0x00000001
        /*002c*/ 	.byte	0x30, 0x07, 0x00, 0x00, 0x01, 0x00, 0x00, 0x00, 0x40, 0x09, 0x00, 0x00, 0x01, 0x00, 0x00, 0x00
        /* <DEDUP_REMOVED lines=206> */
        /*0d1c*/ 	.byte	0xf0, 0x04, 0x01, 0x00, 0x01, 0x00, 0x00, 0x00, 0x40, 0x05, 0x01, 0x00


	//----- nvinfo : EIATTR_MERCURY_ISA_VERSION
	.align		4
.L_22:
        /*0d28*/ 	.byte	0x03, 0x5f
        /*0d2a*/ 	.short	0x0101


	//----- nvinfo : EIATTR_INT_WARP_WIDE_INSTR_OFFSETS
	.align		4
        /*0d2c*/ 	.byte	0x04, 0x31
        /*0d2e*/ 	.short	(.L_24 - .L_23)


	//   ....[0]....
.L_23:
        /*0d30*/ 	.word	0x000005d0


	//   ....[1]....
        /*0d34*/ 	.word	0x00000620


	//   ....[2]....
        /*0d38*/ 	.word	0x000006b0


	//   ....[3]....
        /*0d3c*/ 	.word	0x000006c0


	//   ....[4]....
        /*0d40*/ 	.word	0x000006e0


	//   ....[5]....
        /*0d44*/ 	.word	0x00000700


	//   ....[6]....
        /*0d48*/ 	.word	0x00000810


	//   ....[7]....
        /*0d4c*/ 	.word	0x00000820


	//   ....[8]....
        /*0d50*/ 	.word	0x00005880


	//----- nvinfo : EIATTR_COOP_GROUP_MASK_REGIDS
	.align		4
.L_24:
        /*0d54*/ 	.byte	0x04, 0x29
        /*0d56*/ 	.short	(.L_26 - .L_25)


	//   ....[0]....
.L_25:
        /*0d58*/ 	.word	0xffffffff


	//   ....[1]....
        /*0d5c*/ 	.word	0xffffffff


	//   ....[2]....
        /*0d60*/ 	.word	0xffffffff


	//   ....[3]....
        /*0d64*/ 	.word	0xffffffff


	//   ....[4]....
        /*0d68*/ 	.word	0xffffffff


	//   ....[5]....
        /*0d6c*/ 	.word	0xffffffff


	//   ....[6]....
        /*0d70*/ 	.word	0xffffffff


	//----- nvinfo : EIATTR_COOP_GROUP_INSTR_OFFSETS
	.align		4
.L_26:
        /*0d74*/ 	.byte	0x04, 0x28
        /*0d76*/ 	.short	(.L_28 - .L_27)


	//   ....[0]....
.L_27:
        /*0d78*/ 	.word	0x00000070


	//   ....[1]....
        /*0d7c*/ 	.word	0x00000090


	//   ....[2]....
        /*0d80*/ 	.word	0x00000190


	//   ....[3]....
        /*0d84*/ 	.word	0x000003b0


	//   ....[4]....
        /*0d88*/ 	.word	0x000003f0


	//   ....[5]....
        /*0d8c*/ 	.word	0x000004c0


	//   ....[6]....
        /*0d90*/ 	.word	0x000009c0


	//----- nvinfo : EIATTR_REG_RECONFIG
	.align		4
.L_28:
        /*0d94*/ 	.byte	0x01, 0x54
	.zero		2


	//----- nvinfo : EIATTR_MBARRIER_INSTR_OFFSETS
	.align		4
        /*0d98*/ 	.byte	0x04, 0x39
        /*0d9a*/ 	.short	(.L_30 - .L_29)


	//   ....[0]....
.L_29:
        /*0d9c*/ 	.word	0x00000310
        /*0da0*/ 	.word	0x000000ff
        /*0da4*/ 	.word	0x00000000
        /*0da8*/ 	.short	0x0100
        /*0daa*/ 	.byte	0x0a
	.zero		1


	//   ....[1]....
        /*0dac*/ 	.word	0x00000320
        /*0db0*/ 	.word	0x000000ff
        /*0db4*/ 	.word	0x00000020
        /*0db8*/ 	.short	0x0100
        /*0dba*/ 	.byte	0x0a
	.zero		1


	//   ....[2]....
        /*0dbc*/ 	.word	0x00000330
        /*0dc0*/ 	.word	0x000000ff
        /*0dc4*/ 	.word	0x00000008
        /*0dc8*/ 	.short	0x0100
        /*0dca*/ 	.byte	0x0a
	.zero		1


	//   ....[3]....
        /*0dcc*/ 	.word	0x00000340
        /*0dd0*/ 	.word	0x000000ff
        /*0dd4*/ 	.word	0x00000028
        /*0dd8*/ 	.short	0x0100
        /*0dda*/ 	.byte	0x0a
	.zero		1


	//   ....[4]....
        /*0ddc*/ 	.word	0x00000350
        /*0de0*/ 	.word	0x000000ff
        /*0de4*/ 	.word	0x00000010
        /*0de8*/ 	.short	0x0100
        /*0dea*/ 	.byte	0x0a
	.zero		1


	//   ....[5]....
        /*0dec*/ 	.word	0x00000360
        /*0df0*/ 	.word	0x000000ff
        /*0df4*/ 	.word	0x00000030
        /*0df8*/ 	.short	0x0100
        /*0dfa*/ 	.byte	0x0a
	.zero		1


	//   ....[6]....
        /*0dfc*/ 	.word	0x00000370
        /*0e00*/ 	.word	0x000000ff
        /*0e04*/ 	.word	0x00000018
        /*0e08*/ 	.short	0x0100
        /*0e0a*/ 	.byte	0x0a
	.zero		1


	//   ....[7]....
        /*0e0c*/ 	.word	0x00000380
        /*0e10*/ 	.word	0x000000ff
        /*0e14*/ 	.word	0x00000038
        /*0e18*/ 	.short	0x0100
        /*0e1a*/ 	.byte	0x0a
	.zero		1


	//   ....[8]....
        /*0e1c*/ 	.word	0x00000860
        /*0e20*/ 	.word	0x000000ff
        /*0e24*/ 	.word	0x00000070
        /*0e28*/ 	.short	0x0100
        /*0e2a*/ 	.byte	0x0e
	.zero		1


	//   ....[9]....
        /*0e2c*/ 	.word	0x000008c0
        /*0e30*/ 	.word	0x000000ff
        /*0e34*/ 	.word	0x00000078
        /*0e38*/ 	.short	0x0100
        /*0e3a*/ 	.byte	0x0e
	.zero		1


	//   ....[10]....
        /*0e3c*/ 	.word	0x000008f0
        /*0e40*/ 	.word	0x000000ff
        /*0e44*/ 	.word	0x00000050
        /*0e48*/ 	.short	0x0100
        /*0e4a*/ 	.byte	0x0f
	.zero		1


	//   ....[11]....
        /*0e4c*/ 	.word	0x00000950
        /*0e50*/ 	.word	0x000000ff
        /*0e54*/ 	.word	0x00000058
        /*0e58*/ 	.short	0x0100
        /*0e5a*/ 	.byte	0x0f
	.zero		1


	//   ....[12]....
        /*0e5c*/ 	.word	0x00000960
        /*0e60*/ 	.word	0x000000ff
        /*0e64*/ 	.word	0x00000060
        /*0e68*/ 	.short	0x0100
        /*0e6a*/ 	.byte	0x0f
	.zero		1


	//   ....[13]....
        /*0e6c*/ 	.word	0x00000970
        /*0e70*/ 	.word	0x000000ff
        /*0e74*/ 	.word	0x00000068
        /*0e78*/ 	.short	0x0100
        /*0e7a*/ 	.byte	0x0f
	.zero		1


	//   ....[14]....
        /*0e7c*/ 	.word	0x000018a0
        /*0e80*/ 	.word	0x000000ff
        /*0e84*/ 	.word	0xfffffff8
        /*0e88*/ 	.short	0x010a
        /*0e8a*/ 	.byte	0x15
	.zero		1


	//   ....[15]....
        /*0e8c*/ 	.word	0x00002270
        /*0e90*/ 	.word	0x000000ff
        /*0e94*/ 	.word	0x00000000
        /*0e98*/ 	.short	0x010a
        /*0e9a*/ 	.byte	0x04
	.zero		1


	//   ....[16]....
        /*0e9c*/ 	.word	0x000022b0
        /*0ea0*/ 	.word	0x000000ff
        /*0ea4*/ 	.word	0x00000000
        /*0ea8*/ 	.short	0x010a
        /*0eaa*/ 	.byte	0x04
	.zero		1


	//   ....[17]....
        /*0eac*/ 	.word	0x00003550
        /*0eb0*/ 	.word	0x000000ff
        /*0eb4*/ 	.word	0x00000000
        /*0eb8*/ 	.short	0x010a
        /*0eba*/ 	.byte	0x08
	.zero		1


	//   ....[18]....
        /*0ebc*/ 	.word	0x00003590
        /*0ec0*/ 	.word	0x000000ff
        /*0ec4*/ 	.word	0x00000000
        /*0ec8*/ 	.short	0x010a
        /*0eca*/ 	.byte	0x08
	.zero		1


	//   ....[19]....
        /*0ecc*/ 	.word	0x00004700
        /*0ed0*/ 	.word	0x000000e5
        /*0ed4*/ 	.word	0x00000000
        /*0ed8*/ 	.short	0x0101
        /*0eda*/ 	.byte	0x3f
	.zero		1


	//   ....[20]....
        /*0edc*/ 	.word	0x00005780
        /*0ee0*/ 	.word	0x000000e5
        /*0ee4*/ 	.word	0x00000000
        /*0ee8*/ 	.short	0x0101
        /*0eea*/ 	.byte	0x1c
	.zero		1


	//   ....[21]....
        /*0eec*/ 	.word	0x00005910
        /*0ef0*/ 	.word	0x00000018
        /*0ef4*/ 	.word	0x00000000
        /*0ef8*/ 	.short	0x0101
        /*0efa*/ 	.byte	0x3f
	.zero		1


	//   ....[22]....
        /*0efc*/ 	.word	0x000059a0
        /*0f00*/ 	.word	0x000000ff
        /*0f04*/ 	.word	0x00000008
        /*0f08*/ 	.short	0x010a
        /*0f0a*/ 	.byte	0x15
	.zero		1


	//   ....[23]....
        /*0f0c*/ 	.word	0x0000eae0
        /*0f10*/ 	.word	0x00000000
        /*0f14*/ 	.word	0x00000000
        /*0f18*/ 	.short	0x0101
        /*0f1a*/ 	.byte	0x1c
	.zero		1


	//   ....[24]....
        /*0f1c*/ 	.word	0x0000f630
        /*0f20*/ 	.word	0x0000000c
        /*0f24*/ 	.word	0x00000020
        /*0f28*/ 	.short	0x010a
        /*0f2a*/ 	.byte	0x3f
	.zero		1


	//   ....[25]....
        /*0f2c*/ 	.word	0x0000fa10
        /*0f30*/ 	.word	0x00000003
        /*0f34*/ 	.word	0x00000078
        /*0f38*/ 	.short	0x0101
        /*0f3a*/ 	.byte	0x3f
	.zero		1


	//   ....[26]....
        /*0f3c*/ 	.word	0x00010230
        /*0f40*/ 	.word	0x00000007
        /*0f44*/ 	.word	0x00000000
        /*0f48*/ 	.short	0x010a
        /*0f4a*/ 	.byte	0x3f
	.zero		1


	//   ....[27]....
        /*0f4c*/ 	.word	0x000102b0
        /*0f50*/ 	.word	0x00000009
        /*0f54*/ 	.word	0x00000000
        /*0f58*/ 	.short	0x010a
        /*0f5a*/ 	.byte	0x3f
	.zero		1


	//   ....[28]....
        /*0f5c*/ 	.word	0x00010340
        /*0f60*/ 	.word	0x00000006
        /*0f64*/ 	.word	0x00000000
        /*0f68*/ 	.short	0x010a
        /*0f6a*/ 	.byte	0x3f
	.zero		1


	//   ....[29]....
        /*0f6c*/ 	.word	0x000103d0
        /*0f70*/ 	.word	0x00000003
        /*0f74*/ 	.word	0x00000000
        /*0f78*/ 	.short	0x010a
        /*0f7a*/ 	.byte	0x3f
	.zero		1


	//   ....[30]....
        /*0f7c*/ 	.word	0x00010440
        /*0f80*/ 	.word	0x00000003
        /*0f84*/ 	.word	0xfffffff8
        /*0f88*/ 	.short	0x010a
        /*0f8a*/ 	.byte	0x3f
	.zero		1


	//   ....[31]....
        /*0f8c*/ 	.word	0x000104a0
        /*0f90*/ 	.word	0x00000003
        /*0f94*/ 	.word	0x00000000
        /*0f98*/ 	.short	0x010a
        /*0f9a*/ 	.byte	0x3f
	.zero		1


	//   ....[32]....
        /*0f9c*/ 	.word	0x00010510
        /*0fa0*/ 	.word	0x00000000
        /*0fa4*/ 	.word	0x00000000
        /*0fa8*/ 	.short	0x010a
        /*0faa*/ 	.byte	0x3f
	.zero		1


	//   ....[33]....
        /*0fac*/ 	.word	0x00010580
        /*0fb0*/ 	.word	0x00000019
        /*0fb4*/ 	.word	0x00000008
        /*0fb8*/ 	.short	0x010a
        /*0fba*/ 	.byte	0x3f
	.zero		1


	//   ....[34]....
        /*0fbc*/ 	.word	0x00010650
        /*0fc0*/ 	.word	0x0000000c
        /*0fc4*/ 	.word	0x00000020
        /*0fc8*/ 	.short	0x010a
        /*0fca*/ 	.byte	0x3f
	.zero		1


	//   ....[35]....
        /*0fcc*/ 	.word	0x00010730
        /*0fd0*/ 	.word	0x00000007
        /*0fd4*/ 	.word	0x00000000
        /*0fd8*/ 	.short	0x010a
        /*0fda*/ 	.byte	0x3f
	.zero		1


	//   ....[36]....
        /*0fdc*/ 	.word	0x00010780
        /*0fe0*/ 	.word	0x00000009
        /*0fe4*/ 	.word	0x00000000
        /*0fe8*/ 	.short	0x010a
        /*0fea*/ 	.byte	0x3f
	.zero		1


	//   ....[37]....
        /*0fec*/ 	.word	0x000107d0
        /*0ff0*/ 	.word	0x00000006
        /*0ff4*/ 	.word	0x00000000
        /*0ff8*/ 	.short	0x010a
        /*0ffa*/ 	.byte	0x3f
	.zero		1


	//----- nvinfo : EIATTR_NUM_MBARRIERS
	.align		4
.L_30:
        /*0ffc*/ 	.byte	0x03, 0x38
        /*0ffe*/ 	.short	0x000e


	//----- nvinfo : EIATTR_EXIT_INSTR_OFFSETS
	.align		4
        /*1000*/ 	.byte	0x04, 0x1c
        /*1002*/ 	.short	(.L_32 - .L_31)


	//   ....[0]....
.L_31:
        /*1004*/ 	.word	0x00001550


	//   ....[1]....
        /*1008*/ 	.word	0x000015b0


	//   ....[2]....
        /*100c*/ 	.word	0x0000f2f0


	//   ....[3]....
        /*1010*/ 	.word	0x0000f320


	//   ....[4]....
        /*1014*/ 	.word	0x00010420


	//----- nvinfo : EIATTR_MAX_THREADS
	.align		4
.L_32:
        /*1018*/ 	.byte	0x04, 0x05
        /*101a*/ 	.short	(.L_34 - .L_33)
.L_33:
        /*101c*/ 	.word	0x00000180
        /*1020*/ 	.word	0x00000001
        /*1024*/ 	.word	0x00000001


	//----- nvinfo : EIATTR_CRS_STACK_SIZE
	.align		4
.L_34:
        /*1028*/ 	.byte	0x04, 0x1e
        /*102a*/ 	.short	(.L_36 - .L_35)
.L_35:
        /*102c*/ 	.word	0x00000000


	//----- nvinfo : EIATTR_CBANK_PARAM_SIZE
	.align		4
.L_36:
        /*1030*/ 	.byte	0x03, 0x19
        /*1032*/ 	.short	0x0470


	//----- nvinfo : EIATTR_PARAM_CBANK
	.align		4
        /*1034*/ 	.byte	0x04, 0x0a
        /*1036*/ 	.short	(.L_38 - .L_37)
	.align		4
.L_37:
        /*1038*/ 	.word	index@(.nv.constant0._ZN7cutlass13device_kernelINS_4gemm6kernel13GemmUniversalIN4cute5tupleIJiiiiEEENS1_10collective13CollectiveMmaINS1_37MainloopSm90TmaGmmaWarpSpecializedFP8ILi4ENS5_IJNS4_1CILi2EEENSA_ILi1EEESC_EEENS1_32KernelTmaWarpSpecializedPingpongEEENS5_IJNSA_ILi64EEENSA_ILi256EEENSA_ILi128EEEEEENS_12float_e4m3_tENS5_IJlSC_lEEESK_SL_NS4_8TiledMMAINS4_8MMA_AtomIJNS4_4SM904GMMA31MMA_64x256x32_F32E4M3E4M3_SS_TNILNSP_7ScaleInE1ELSR_1EEEEEENS4_6LayoutINS5_IJSC_SC_SC_EEENS5_IJNSA_ILi0EEESW_SW_EEEEENS5_IJNS4_10UnderscoreESZ_SZ_EEEEENS4_13SM90_TMA_LOADENS4_14ComposedLayoutINS4_7SwizzleILi3ELi4ELi3EEENS4_18smem_ptr_flag_bitsILi8EEENSU_INS5_IJNSA_ILi8EEESI_EEENS5_IJSI_SC_EEEEEEEvNS4_8identityENS4_23SM90_TMA_LOAD_MULTICASTES1C_vS1D_EENS_8epilogue10collective6detail29Sm90TmaWarpSpecializedAdapterINS1H_15DefaultEpilogueISK_SL_SL_NS1G_6thread17LinearCombinationISK_Li1EffLNS1L_9ScaleType4KindE0ELNS_15FloatRoundStyleE2ESK_EENS1_15EpilogueDefaultEEEEEvvEEEEvNT_6ParamsE)
        /*103c*/ 	.short	0x0210
        /*103e*/ 	.short	0x0470


	//----- nvinfo : EIATTR_SW_WAR
	.align		4
.L_38:
        /*1040*/ 	.byte	0x04, 0x36
        /*1042*/ 	.short	(.L_40 - .L_39)
.L_39:
        /*1044*/ 	.word	0x00000008
.L_40:


//--------------------- .nv.callgraph             --------------------------
	.section	.nv.callgraph,"",@"SHT_CUDA_CALLGRAPH"
	.align	4
	.sectionentsize	8
	.align		4
        /*0000*/ 	.word	0x00000000
	.align		4
        /*0004*/ 	.word	0xffffffff
	.align		4
        /*0008*/ 	.word	0x00000000
	.align		4
        /*000c*/ 	.word	0xfffffffe
	.align		4
        /*0010*/ 	.word	0x00000000
	.align		4
        /*0014*/ 	.word	0xfffffffd
	.align		4
        /*0018*/ 	.word	0x00000000
	.align		4
        /*001c*/ 	.word	0xfffffffc


//--------------------- .nv.constant4             --------------------------
	.section	.nv.constant4,"a",@progbits
	.align	8
	.align		8
.nv.constant4:
        /*0000*/ 	.dword	_ZN39_INTERNAL_46731554_4_k_cu_223b727e_38814cuda3std3__45__cpo5beginE
	.align		8
        /*0008*/ 	.dword	_ZN39_INTERNAL_46731554_4_k_cu_223b727e_38814cuda3std3__45__cpo3endE
	.align		8
        /*0010*/ 	.dword	_ZN39_INTERNAL_46731554_4_k_cu_223b727e_38814cuda3std3__45__cpo6cbeginE
	.align		8
        /*0018*/ 	.dword	_ZN39_INTERNAL_46731554_4_k_cu_223b727e_38814cuda3std3__45__cpo4cendE
	.align		8
        /*0020*/ 	.dword	_ZN39_INTERNAL_46731554_4_k_cu_223b727e_38814cuda3std3__441_GLOBAL__N__46731554_4_k_cu_223b727e_38816ignoreE
	.align		8
        /*0028*/ 	.dword	_ZN39_INTERNAL_46731554_4_k_cu_223b727e_38814cuda3std3__419piecewise_constructE
	.align		8
        /*0030*/ 	.dword	_ZN39_INTERNAL_46731554_4_k_cu_223b727e_38814cuda3std3__48in_placeE
	.align		8
        /*0038*/ 	.dword	_ZN39_INTERNAL_46731554_4_k_cu_223b727e_38814cuda3std6ranges3__45__cpo4swapE
	.align		8
        /*0040*/ 	.dword	_ZN39_INTERNAL_46731554_4_k_cu_223b727e_38814cuda3std6ranges3__45__cpo9iter_moveE
	.align		8
        /*0048*/ 	.dword	_ZN39_INTERNAL_46731554_4_k_cu_223b727e_38814cute7productE
	.align		8
        /*0050*/ 	.dword	_ZN39_INTERNAL_46731554_4_k_cu_223b727e_38814cute1_E


//--------------------- .text._ZN7cutlass13device_kernelINS_4gemm6kernel13GemmUniversalIN4cute5tupleIJiiiiEEENS1_10collective13CollectiveMmaINS1_37MainloopSm90TmaGmmaWarpSpecializedFP8ILi4ENS5_IJNS4_1CILi2EEENSA_ILi1EEESC_EEENS1_32KernelTmaWarpSpecializedPingpongEEENS5_IJNSA_ILi64EEENSA_ILi256EEENSA_ILi128EEEEEENS_12float_e4m3_tENS5_IJlSC_lEEESK_SL_NS4_8TiledMMAINS4_8MMA_AtomIJNS4_4SM904GMMA31MMA_64x256x32_F32E4M3E4M3_SS_TNILNSP_7ScaleInE1ELSR_1EEEEEENS4_6LayoutINS5_IJSC_SC_SC_EEENS5_IJNSA_ILi0EEESW_SW_EEEEENS5_IJNS4_10UnderscoreESZ_SZ_EEEEENS4_13SM90_TMA_LOADENS4_14ComposedLayoutINS4_7SwizzleILi3ELi4ELi3EEENS4_18smem_ptr_flag_bitsILi8EEENSU_INS5_IJNSA_ILi8EEESI_EEENS5_IJSI_SC_EEEEEEEvNS4_8identityENS4_23SM90_TMA_LOAD_MULTICASTES1C_vS1D_EENS_8epilogue10collective6detail29Sm90TmaWarpSpecializedAdapterINS1H_15DefaultEpilogueISK_SL_SL_NS1G_6thread17LinearCombinationISK_Li1EffLNS1L_9ScaleType4KindE0ELNS_15FloatRoundStyleE2ESK_EENS1_15EpilogueDefaultEEEEEvvEEEEvNT_6ParamsE --------------------------
	.section	.text._ZN7cutlass13device_kernelINS_4gemm6kernel13GemmUniversalIN4cute5tupleIJiiiiEEENS1_10collective13CollectiveMmaINS1_37MainloopSm90TmaGmmaWarpSpecializedFP8ILi4ENS5_IJNS4_1CILi2EEENSA_ILi1EEESC_EEENS1_32KernelTmaWarpSpecializedPingpongEEENS5_IJNSA_ILi64EEENSA_ILi256EEENSA_ILi128EEEEEENS_12float_e4m3_tENS5_IJlSC_lEEESK_SL_NS4_8TiledMMAINS4_8MMA_AtomIJNS4_4SM904GMMA31MMA_64x256x32_F32E4M3E4M3_SS_TNILNSP_7ScaleInE1ELSR_1EEEEEENS4_6LayoutINS5_IJSC_SC_SC_EEENS5_IJNSA_ILi0EEESW_SW_EEEEENS5_IJNS4_10UnderscoreESZ_SZ_EEEEENS4_13SM90_TMA_LOADENS4_14ComposedLayoutINS4_7SwizzleILi3ELi4ELi3EEENS4_18smem_ptr_flag_bitsILi8EEENSU_INS5_IJNSA_ILi8EEESI_EEENS5_IJSI_SC_EEEEEEEvNS4_8identityENS4_23SM90_TMA_LOAD_MULTICASTES1C_vS1D_EENS_8epilogue10collective6detail29Sm90TmaWarpSpecializedAdapterINS1H_15DefaultEpilogueISK_SL_SL_NS1G_6thread17LinearCombinationISK_Li1EffLNS1L_9ScaleType4KindE0ELNS_15FloatRoundStyleE2ESK_EENS1_15EpilogueDefaultEEEEEvvEEEEvNT_6ParamsE,"ax",@progbits
	.align	128
.text._ZN7cutlass13device_kernelINS_4gemm6kernel13GemmUniversalIN4cute5tupleIJiiiiEEENS1_10collective13CollectiveMmaINS1_37MainloopSm90TmaGmmaWarpSpecializedFP8ILi4ENS5_IJNS4_1CILi2EEENSA_ILi1EEESC_EEENS1_32KernelTmaWarpSpecializedPingpongEEENS5_IJNSA_ILi64EEENSA_ILi256EEENSA_ILi128EEEEEENS_12float_e4m3_tENS5_IJlSC_lEEESK_SL_NS4_8TiledMMAINS4_8MMA_AtomIJNS4_4SM904GMMA31MMA_64x256x32_F32E4M3E4M3_SS_TNILNSP_7ScaleInE1ELSR_1EEEEEENS4_6LayoutINS5_IJSC_SC_SC_EEENS5_IJNSA_ILi0EEESW_SW_EEEEENS5_IJNS4_10UnderscoreESZ_SZ_EEEEENS4_13SM90_TMA_LOADENS4_14ComposedLayoutINS4_7SwizzleILi3ELi4ELi3EEENS4_18smem_ptr_flag_bitsILi8EEENSU_INS5_IJNSA_ILi8EEESI_EEENS5_IJSI_SC_EEEEEEEvNS4_8identityENS4_23SM90_TMA_LOAD_MULTICASTES1C_vS1D_EENS_8epilogue10collective6detail29Sm90TmaWarpSpecializedAdapterINS1H_15DefaultEpilogueISK_SL_SL_NS1G_6thread17LinearCombinationISK_Li1EffLNS1L_9ScaleType4KindE0ELNS_15FloatRoundStyleE2ESK_EENS1_15EpilogueDefaultEEEEEvvEEEEvNT_6ParamsE:
        .type           _ZN7cutlass13device_kernelINS_4gemm6kernel13GemmUniversalIN4cute5tupleIJiiiiEEENS1_10collective13CollectiveMmaINS1_37MainloopSm90TmaGmmaWarpSpecializedFP8ILi4ENS5_IJNS4_1CILi2EEENSA_ILi1EEESC_EEENS1_32KernelTmaWarpSpecializedPingpongEEENS5_IJNSA_ILi64EEENSA_ILi256EEENSA_ILi128EEEEEENS_12float_e4m3_tENS5_IJlSC_lEEESK_SL_NS4_8TiledMMAINS4_8MMA_AtomIJNS4_4SM904GMMA31MMA_64x256x32_F32E4M3E4M3_SS_TNILNSP_7ScaleInE1ELSR_1EEEEEENS4_6LayoutINS5_IJSC_SC_SC_EEENS5_IJNSA_ILi0EEESW_SW_EEEEENS5_IJNS4_10UnderscoreESZ_SZ_EEEEENS4_13SM90_TMA_LOADENS4_14ComposedLayoutINS4_7SwizzleILi3ELi4ELi3EEENS4_18smem_ptr_flag_bitsILi8EEENSU_INS5_IJNSA_ILi8EEESI_EEENS5_IJSI_SC_EEEEEEEvNS4_8identityENS4_23SM90_TMA_LOAD_MULTICASTES1C_vS1D_EENS_8epilogue10collective6detail29Sm90TmaWarpSpecializedAdapterINS1H_15DefaultEpilogueISK_SL_SL_NS1G_6thread17LinearCombinationISK_Li1EffLNS1L_9ScaleType4KindE0ELNS_15FloatRoundStyleE2ESK_EENS1_15EpilogueDefaultEEEEEvvEEEEvNT_6ParamsE,@function
        .size           _ZN7cutlass13device_kernelINS_4gemm6kernel13GemmUniversalIN4cute5tupleIJiiiiEEENS1_10collective13CollectiveMmaINS1_37MainloopSm90TmaGmmaWarpSpecializedFP8ILi4ENS5_IJNS4_1CILi2EEENSA_ILi1EEESC_EEENS1_32KernelTmaWarpSpecializedPingpongEEENS5_IJNSA_ILi64EEENSA_ILi256EEENSA_ILi128EEEEEENS_12float_e4m3_tENS5_IJlSC_lEEESK_SL_NS4_8TiledMMAINS4_8MMA_AtomIJNS4_4SM904GMMA31MMA_64x256x32_F32E4M3E4M3_SS_TNILNSP_7ScaleInE1ELSR_1EEEEEENS4_6LayoutINS5_IJSC_SC_SC_EEENS5_IJNSA_ILi0EEESW_SW_EEEEENS5_IJNS4_10UnderscoreESZ_SZ_EEEEENS4_13SM90_TMA_LOADENS4_14ComposedLayoutINS4_7SwizzleILi3ELi4ELi3EEENS4_18smem_ptr_flag_bitsILi8EEENSU_INS5_IJNSA_ILi8EEESI_EEENS5_IJSI_SC_EEEEEEEvNS4_8identityENS4_23SM90_TMA_LOAD_MULTICASTES1C_vS1D_EENS_8epilogue10collective6detail29Sm90TmaWarpSpecializedAdapterINS1H_15DefaultEpilogueISK_SL_SL_NS1G_6thread17LinearCombinationISK_Li1EffLNS1L_9ScaleType4KindE0ELNS_15FloatRoundStyleE2ESK_EENS1_15EpilogueDefaultEEEEEvvEEEEvNT_6ParamsE,(.L_x_335 - _ZN7cutlass13device_kernelINS_4gemm6kernel13GemmUniversalIN4cute5tupleIJiiiiEEENS1_10collective13CollectiveMmaINS1_37MainloopSm90TmaGmmaWarpSpecializedFP8ILi4ENS5_IJNS4_1CILi2EEENSA_ILi1EEESC_EEENS1_32KernelTmaWarpSpecializedPingpongEEENS5_IJNSA_ILi64EEENSA_ILi256EEENSA_ILi128EEEEEENS_12float_e4m3_tENS5_IJlSC_lEEESK_SL_NS4_8TiledMMAINS4_8MMA_AtomIJNS4_4SM904GMMA31MMA_64x256x32_F32E4M3E4M3_SS_TNILNSP_7ScaleInE1ELSR_1EEEEEENS4_6LayoutINS5_IJSC_SC_SC_EEENS5_IJNSA_ILi0EEESW_SW_EEEEENS5_IJNS4_10UnderscoreESZ_SZ_EEEEENS4_13SM90_TMA_LOADENS4_14ComposedLayoutINS4_7SwizzleILi3ELi4ELi3EEENS4_18smem_ptr_flag_bitsILi8EEENSU_INS5_IJNSA_ILi8EEESI_EEENS5_IJSI_SC_EEEEEEEvNS4_8identityENS4_23SM90_TMA_LOAD_MULTICASTES1C_vS1D_EENS_8epilogue10collective6detail29Sm90TmaWarpSpecializedAdapterINS1H_15DefaultEpilogueISK_SL_SL_NS1G_6thread17LinearCombinationISK_Li1EffLNS1L_9ScaleType4KindE0ELNS_15FloatRoundStyleE2ESK_EENS1_15EpilogueDefaultEEEEEvvEEEEvNT_6ParamsE)
        .other          _ZN7cutlass13device_kernelINS_4gemm6kernel13GemmUniversalIN4cute5tupleIJiiiiEEENS1_10collective13CollectiveMmaINS1_37MainloopSm90TmaGmmaWarpSpecializedFP8ILi4ENS5_IJNS4_1CILi2EEENSA_ILi1EEESC_EEENS1_32KernelTmaWarpSpecializedPingpongEEENS5_IJNSA_ILi64EEENSA_ILi256EEENSA_ILi128EEEEEENS_12float_e4m3_tENS5_IJlSC_lEEESK_SL_NS4_8TiledMMAINS4_8MMA_AtomIJNS4_4SM904GMMA31MMA_64x256x32_F32E4M3E4M3_SS_TNILNSP_7ScaleInE1ELSR_1EEEEEENS4_6LayoutINS5_IJSC_SC_SC_EEENS5_IJNSA_ILi0EEESW_SW_EEEEENS5_IJNS4_10UnderscoreESZ_SZ_EEEEENS4_13SM90_TMA_LOADENS4_14ComposedLayoutINS4_7SwizzleILi3ELi4ELi3EEENS4_18smem_ptr_flag_bitsILi8EEENSU_INS5_IJNSA_ILi8EEESI_EEENS5_IJSI_SC_EEEEEEEvNS4_8identityENS4_23SM90_TMA_LOAD_MULTICASTES1C_vS1D_EENS_8epilogue10collective6detail29Sm90TmaWarpSpecializedAdapterINS1H_15DefaultEpilogueISK_SL_SL_NS1G_6thread17LinearCombinationISK_Li1EffLNS1L_9ScaleType4KindE0ELNS_15FloatRoundStyleE2ESK_EENS1_15EpilogueDefaultEEEEEvvEEEEvNT_6ParamsE,@"STO_CUDA_ENTRY STV_DEFAULT"
_ZN7cutlass13device_kernelINS_4gemm6kernel13GemmUniversalIN4cute5tupleIJiiiiEEENS1_10collective13CollectiveMmaINS1_37MainloopSm90TmaGmmaWarpSpecializedFP8ILi4ENS5_IJNS4_1CILi2EEENSA_ILi1EEESC_EEENS1_32KernelTmaWarpSpecializedPingpongEEENS5_IJNSA_ILi64EEENSA_ILi256EEENSA_ILi128EEEEEENS_12float_e4m3_tENS5_IJlSC_lEEESK_SL_NS4_8TiledMMAINS4_8MMA_AtomIJNS4_4SM904GMMA31MMA_64x256x32_F32E4M3E4M3_SS_TNILNSP_7ScaleInE1ELSR_1EEEEEENS4_6LayoutINS5_IJSC_SC_SC_EEENS5_IJNSA_ILi0EEESW_SW_EEEEENS5_IJNS4_10UnderscoreESZ_SZ_EEEEENS4_13SM90_TMA_LOADENS4_14ComposedLayoutINS4_7SwizzleILi3ELi4ELi3EEENS4_18smem_ptr_flag_bitsILi8EEENSU_INS5_IJNSA_ILi8EEESI_EEENS5_IJSI_SC_EEEEEEEvNS4_8identityENS4_23SM90_TMA_LOAD_MULTICASTES1C_vS1D_EENS_8epilogue10collective6detail29Sm90TmaWarpSpecializedAdapterINS1H_15DefaultEpilogueISK_SL_SL_NS1G_6thread17LinearCombinationISK_Li1EffLNS1L_9ScaleType4KindE0ELNS_15FloatRoundStyleE2ESK_EENS1_15EpilogueDefaultEEEEEvvEEEEvNT_6ParamsE:
[----:B------:R-:W0:Y:S02]  /*0000*/  LDC R1, c[0x0][0x28] ;  /* 0x00000a00ff017b82 */ /* 0x000e240000000800 */
[----:B0-----:R-:W-:Y:S01]  /*0010*/  VIADD R1, R1, 0xfffffef0 ;  /* 0xfffffef001017836 */ /* 0x001fe20000000000 */
[----:B------:R-:W0:Y:S01]  /*0020*/  S2R R2, SR_TID.X ;  /* 0x0000000000027919 */ /* 0x000e220000002100 */
[----:B------:R-:W-:Y:S01]  /*0030*/  ELECT P0, URZ, PT ;  /* 0x00000000003f782f */ /* 0x000fe20003800000 */
[----:B------:R-:W-:Y:S01]  /*0040*/  BSSY B0, `(.L_x_0) ;  /* 0x0000014000007945 */ /* 0x000fe20003800000 */
[--C-:B0-----:R-:W-:Y:S02]  /*0050*/  SHF.R.U32.HI R0, RZ, 0x5, R2.reuse ;  /* 0x00000005ff007819 */ /* 0x101fe40000011602 */
[----:B------:R-:W-:-:S03]  /*0060*/  SHF.R.U32.HI R4, RZ, 0x7, R2 ;  /* 0x00000007ff047819 */ /* 0x000fc60000011602 */
[----:B------:R-:W0:Y:S02]  /*0070*/  SHFL.IDX PT, R3, R0, RZ, 0x1f ;  /* 0x00001fff00037589 */ /* 0x000e2400000e0000 */
[----:B0-----:R-:W-:Y:S02]  /*0080*/  R2UR UR6, R3 ;  /* 0x00000000030672ca */ /* 0x001fe400000e0000 */
[----:B------:R0:W1:Y:S11]  /*0090*/  SHFL.IDX PT, R3, R4, RZ, 0x1f ;  /* 0x00001fff04037589 */ /* 0x00007600000e0000 */
[----:B------:R-:W-:-:S02]  /*00a0*/  USHF.R.S32.HI UR4, URZ, 0x1f, UR6 ;  /* 0x0000001f3f047899 */ /* 0x000fc40008011406 */
[----:B------:R-:W-:Y:S02]  /*00b0*/  ISETP.NE.OR P0, PT, RZ, UR6, !P0 ;  /* 0x00000006ff007c0c */ /* 0x000fe4000c705670 */
[----:B------:R-:W-:-:S04]  /*00c0*/  ULEA.HI UR4, UR4, UR6, URZ, 0x2 ;  /* 0x0000000604047291 */ /* 0x000fc8000f8f103f */
[----:B------:R-:W-:-:S04]  /*00d0*/  ULOP3.LUT UR4, UR4, 0xfffffffc, URZ, 0xc0, !UPT ;  /* 0xfffffffc04047892 */ /* 0x000fc8000f8ec03f */
[----:B------:R-:W-:-:S03]  /*00e0*/  UIADD3 UR6, UR6, -UR4, URZ ;  /* 0x8000000406067290 */ /* 0x000fc6000fffe03f */
[----:B01----:R-:W-:Y:S09]  /*00f0*/  @P0 BRA `(.L_x_1) ;  /* 0x0000000000200947 */ /* 0x003ff20003800000 */
[----:B------:R-:W-:Y:S02]  /*0100*/  ULDC.64 UR4, c[0x0][0x198] ;  /* 0x0000660000047ab9 */ /* 0x000fe40000000a00 */
[----:B------:R-:W-:Y:S02]  /*0110*/  UIADD3 UR8, UP0, UR4, 0xf0, URZ ;  /* 0x000000f004087890 */ /* 0x000fe4000ff1e03f */
[----:B------:R-:W-:Y:S02]  /*0120*/  UIADD3 UR4, UP1, UR4, 0x1f0, URZ ;  /* 0x000001f004047890 */ /* 0x000fe4000ff3e03f */
[----:B------:R-:W-:Y:S02]  /*0130*/  UIADD3.X UR9, URZ, UR5, URZ, UP0, !UPT ;  /* 0x000000053f097290 */ /* 0x000fe400087fe43f */
[----:B------:R-:W-:-:S07]  /*0140*/  UIADD3.X UR5, URZ, UR5, URZ, UP1, !UPT ;  /* 0x000000053f057290 */ /* 0x000fce0008ffe43f */
[----:B------:R0:W-:Y:S02]  /*0150*/  UTMACCTL.PF [UR8] ;  /* 0x00000000080079b9 */ /* 0x0001e40008040000 */
[----:B------:R0:W-:Y:S02]  /*0160*/  UTMACCTL.PF [UR4] ;  /* 0x00000000040079b9 */ /* 0x0001e40008040000 */
[----:B0-----:R-:W-:Y:S01]  /*0170*/  NOP ;  /* 0x0000000000007918 */ /* 0x001fe20000000000 */
.L_x_1:
[----:B------:R-:W-:Y:S05]  /*0180*/  BSYNC B0 ;  /* 0x0000000000007941 */ /* 0x000fea0003800000 */
.L_x_0:
[----:B------:R-:W0:Y:S01]  /*0190*/  SHFL.IDX PT, R5, R0, RZ, 0x1f ;  /* 0x00001fff00057589 */ /* 0x000e2200000e0000 */
[----:B------:R-:W-:Y:S01]  /*01a0*/  R2UR UR22, R3 ;  /* 0x00000000031672ca */ /* 0x000fe200000e0000 */
[----:B------:R-:W-:-:S04]  /*01b0*/  UISETP.NE.AND UP0, UPT, UR6, 0x3, UPT ;  /* 0x000000030600788c */ /* 0x000fc8000bf05270 */
[----:B------:R-:W-:-:S08]  /*01c0*/  UISETP.EQ.OR UP0, UPT, UR6, URZ, !UP0 ;  /* 0x0000003f0600728c */ /* 0x000fd0000c702670 */
[----:B------:R-:W-:Y:S02]  /*01d0*/  UIADD3 UR20, UR22, -0x1, URZ ;  /* 0xffffffff16147890 */ /* 0x000fe4000fffe03f */
[----:B------:R-:W-:Y:S02]  /*01e0*/  UISETP.EQ.AND UP0, UPT, UR22, URZ, UP0 ;  /* 0x0000003f1600728c */ /* 0x000fe40008702270 */
[----:B------:R-:W-:Y:S02]  /*01f0*/  UISETP.GE.U32.AND UP1, UPT, UR20, 0x2, UPT ;  /* 0x000000021400788c */ /* 0x000fe4000bf26070 */
[----:B------:R-:W-:Y:S01]  /*0200*/  USEL UR7, URZ, 0x1, !UP0 ;  /* 0x000000013f077887 */ /* 0x000fe2000c000000 */
[----:B0-----:R-:W-:-:S03]  /*0210*/  ISETP.NE.AND P0, PT, R5, RZ, PT ;  /* 0x000000ff0500720c */ /* 0x001fc60003f05270 */
[----:B------:R-:W-:-:S10]  /*0220*/  USEL UR7, UR7, 0x2, UP1 ;  /* 0x0000000207077887 */ /* 0x000fd40008800000 */
[----:B------:R-:W-:Y:S05]  /*0230*/  @P0 BRA `(.L_x_2) ;  /* 0x0000000000580947 */ /* 0x000fea0003800000 */
[----:B------:R-:W0:Y:S01]  /*0240*/  S2UR UR10, SR_CgaCtaId ;  /* 0x00000000000a79c3 */ /* 0x000e220000008800 */
[----:B------:R-:W-:Y:S01]  /*0250*/  UMOV UR4, 0x400 ;  /* 0x0000040000047882 */ /* 0x000fe20000000000 */
[----:B------:R-:W-:Y:S01]  /*0260*/  UMOV UR5, 0x1 ;  /* 0x0000000100057882 */ /* 0x000fe20000000000 */
[----:B------:R-:W-:Y:S01]  /*0270*/  UMOV UR8, 0x2 ;  /* 0x0000000200087882 */ /* 0x000fe20000000000 */
[----:B------:R-:W-:Y:S01]  /*0280*/  ELECT P0, URZ, PT ;  /* 0x00000000003f782f */ /* 0x000fe20003800000 */
[----:B------:R-:W-:-:S04]  /*0290*/  UIADD3 UR8, -UR8, 0x100000, URZ ;  /* 0x0010000008087890 */ /* 0x000fc8000fffe13f */
[----:B------:R-:W-:Y:S02]  /*02a0*/  USHF.L.U32 UR9, UR8, 0xb, URZ ;  /* 0x0000000b08097899 */ /* 0x000fe4000800063f */
[----:B------:R-:W-:Y:S02]  /*02b0*/  USHF.L.U32 UR8, UR8, 0x1, URZ ;  /* 0x0000000108087899 */ /* 0x000fe4000800063f */
[----:B0-----:R-:W-:Y:S02]  /*02c0*/  ULEA UR10, UR10, UR4, 0x18 ;  /* 0x000000040a0a7291 */ /* 0x001fe4000f8ec03f */
[----:B------:R-:W-:-:S04]  /*02d0*/  UIADD3 UR4, -UR5, 0x100000, URZ ;  /* 0x0010000005047890 */ /* 0x000fc8000fffe13f */
[----:B------:R-:W-:Y:S02]  /*02e0*/  USHF.L.U32 UR5, UR4, 0xb, URZ ;  /* 0x0000000b04057899 */ /* 0x000fe4000800063f */
[----:B------:R-:W-:Y:S01]  /*02f0*/  USHF.L.U32 UR4, UR4, 0x1, URZ ;  /* 0x0000000104047899 */ /* 0x000fe2000800063f */
[----:B------:R-:W0:Y:S11]  /*0300*/  FENCE.VIEW.ASYNC.S ;  /* 0x00000000000073c6 */ /* 0x000e360000000000 */
[----:B0-----:R0:W1:Y:S01]  /*0310*/  SYNCS.EXCH.64 URZ, [UR10], UR4 ;  /* 0x000000040a3f75b2 */ /* 0x0010620008000100 */
[----:B------:R0:W2:Y:S01]  /*0320*/  SYNCS.EXCH.64 URZ, [UR10+0x20], UR8 ;  /* 0x000020080a3f75b2 */ /* 0x0000a20008000100 */
[----:B------:R0:W3:Y:S01]  /*0330*/  SYNCS.EXCH.64 URZ, [UR10+0x8], UR4 ;  /* 0x000008040a3f75b2 */ /* 0x0000e20008000100 */
[----:B------:R0:W4:Y:S01]  /*0340*/  SYNCS.EXCH.64 URZ, [UR10+0x28], UR8 ;  /* 0x000028080a3f75b2 */ /* 0x0001220008000100 */
[----:B------:R0:W0:Y:S01]  /*0350*/  SYNCS.EXCH.64 URZ, [UR10+0x10], UR4 ;  /* 0x000010040a3f75b2 */ /* 0x0000220008000100 */
[----:B------:R0:W0:Y:S01]  /*0360*/  SYNCS.EXCH.64 URZ, [UR10+0x30], UR8 ;  /* 0x000030080a3f75b2 */ /* 0x0000220008000100 */
[----:B------:R0:W0:Y:S01]  /*0370*/  SYNCS.EXCH.64 URZ, [UR10+0x18], UR4 ;  /* 0x000018040a3f75b2 */ /* 0x0000220008000100 */
[----:B------:R0:W0:Y:S01]  /*0380*/  SYNCS.EXCH.64 URZ, [UR10+0x38], UR8 ;  /* 0x000038080a3f75b2 */ /* 0x0000220008000100 */
[----:B------:R-:W-:Y:S01]  /*0390*/  NOP ;  /* 0x0000000000007918 */ /* 0x000fe20000000000 */
.L_x_2:
[----:B------:R-:W5:Y:S01]  /*03a0*/  S2UR UR11, SR_CTAID.X ;  /* 0x00000000000b79c3 */ /* 0x000f620000002500 */
[----:B------:R-:W1:Y:S01]  /*03b0*/  SHFL.IDX PT, R8, R0, RZ, 0x1f ;  /* 0x00001fff00087589 */ /* 0x000e6200000e0000 */
[----:B------:R-:W-:Y:S01]  /*03c0*/  SHF.R.S32.HI R3, RZ, 0x1f, R2 ;  /* 0x0000001fff037819 */ /* 0x000fe20000011402 */
[----:B0-----:R-:W-:Y:S01]  /*03d0*/  ULDC UR4, c[0x0][0x150] ;  /* 0x0000540000047ab9 */ /* 0x001fe20000000800 */
[----:B------:R-:W-:Y:S01]  /*03e0*/  ELECT P0, URZ, PT ;  /* 0x00000000003f782f */ /* 0x000fe20003800000 */
[----:B------:R0:W2:Y:S01]  /*03f0*/  SHFL.IDX PT, R9, R0, RZ, 0x1f ;  /* 0x00001fff00097589 */ /* 0x0000a200000e0000 */
[----:B------:R-:W-:Y:S02]  /*0400*/  LEA.HI R3, R3, R2, RZ, 0x7 ;  /* 0x0000000203037211 */ /* 0x000fe400078f38ff */
[----:B------:R-:W-:Y:S01]  /*0410*/  ELECT P1, URZ, PT ;  /* 0x00000000003f782f */ /* 0x000fe20003820000 */
[----:B------:R-:W3:Y:S01]  /*0420*/  S2UR UR9, SR_CTAID.Y ;  /* 0x00000000000979c3 */ /* 0x000ee20000002600 */
[----:B------:R-:W-:Y:S01]  /*0430*/  ULDC UR8, c[0x0][0x144] ;  /* 0x0000510000087ab9 */ /* 0x000fe20000000800 */
[----:B------:R-:W-:Y:S01]  /*0440*/  LOP3.LUT R3, R3, 0xffffff80, RZ, 0xc0, !PT ;  /* 0xffffff8003037812 */ /* 0x000fe200078ec0ff */
[----:B------:R-:W-:Y:S01]  /*0450*/  UMOV UR17, 0x80 ;  /* 0x0000008000117882 */ /* 0x000fe20000000000 */
[----:B------:R-:W-:Y:S01]  /*0460*/  NOP ;  /* 0x0000000000007918 */ /* 0x000fe20000000000 */
[----:B0-----:R-:W-:Y:S01]  /*0470*/  SHF.R.S32.HI R0, RZ, 0x1f, R5 ;  /* 0x0000001fff007819 */ /* 0x001fe20000011405 */
[----:B------:R-:W-:Y:S01]  /*0480*/  NOP ;  /* 0x0000000000007918 */ /* 0x000fe20000000000 */
[----:B------:R-:W-:Y:S01]  /*0490*/  IMAD.IADD R3, R2, 0x1, -R3 ;  /* 0x0000000102037824 */ /* 0x000fe200078e0a03 */
[----:B------:R-:W-:Y:S01]  /*04a0*/  ULDC UR26, c[0x0][0x148] ;  /* 0x00005200001a7ab9 */ /* 0x000fe20000000800 */
[----:B------:R-:W-:Y:S01]  /*04b0*/  LEA.HI R0, R0, R5, RZ, 0x2 ;  /* 0x0000000500007211 */ /* 0x000fe200078f10ff */
[----:B------:R-:W0:Y:S01]  /*04c0*/  SHFL.IDX PT, R4, R4, RZ, 0x1f ;  /* 0x00001fff04047589 */ /* 0x000e2200000e0000 */
[----:B------:R-:W-:-:S02]  /*04d0*/  ISETP.NE.AND P2, PT, RZ, UR22, PT ;  /* 0x00000016ff007c0c */ /* 0x000fc4000bf45270 */
[----:B------:R-:W-:Y:S02]  /*04e0*/  SHF.R.S32.HI R6, RZ, 0x1f, R3 ;  /* 0x0000001fff067819 */ /* 0x000fe40000011403 */
[----:B------:R-:W-:Y:S02]  /*04f0*/  LOP3.LUT R0, R0, 0x3ffffffc, RZ, 0xc0, !PT ;  /* 0x3ffffffc00007812 */ /* 0x000fe400078ec0ff */
[----:B-----5:R-:W-:Y:S02]  /*0500*/  I2FP.F32.U32 R10, UR11 ;  /* 0x0000000b000a7c45 */ /* 0x020fe40008201000 */
[----:B------:R-:W-:Y:S01]  /*0510*/  LEA.HI R7, R6, R3, RZ, 0x3 ;  /* 0x0000000306077211 */ /* 0x000fe200078f18ff */
[----:B------:R-:W-:Y:S01]  /*0520*/  IMAD.IADD R0, R5, 0x1, -R0 ;  /* 0x0000000105007824 */ /* 0x000fe200078e0a00 */
[----:B-1----:R-:W-:Y:S01]  /*0530*/  ISETP.NE.OR P0, PT, R8, RZ, !P0 ;  /* 0x000000ff0800720c */ /* 0x002fe20004705670 */
[----:B------:R-:W-:Y:S01]  /*0540*/  FMUL R10, R10, UR4 ;  /* 0x000000040a0a7c20 */ /* 0x000fe20008400000 */
[--C-:B------:R-:W-:Y:S01]  /*0550*/  SHF.R.S32.HI R8, RZ, 0x3, R7.reuse ;  /* 0x00000003ff087819 */ /* 0x100fe20000011407 */
[----:B------:R-:W-:Y:S01]  /*0560*/  ULDC UR4, c[0x0][0x154] ;  /* 0x0000550000047ab9 */ /* 0x000fe20000000800 */
[----:B------:R-:W-:-:S02]  /*0570*/  SHF.R.S32.HI R7, RZ, 0x1f, R7 ;  /* 0x0000001fff077819 */ /* 0x000fc40000011407 */
[----:B--2---:R-:W-:Y:S01]  /*0580*/  ISETP.NE.OR P1, PT, R9, RZ, !P1 ;  /* 0x000000ff0900720c */ /* 0x004fe20004f25670 */
[----:B------:R-:W1:Y:S01]  /*0590*/  F2I.U32.TRUNC.NTZ R10, R10 ;  /* 0x0000000a000a7305 */ /* 0x000e62000020f000 */
[----:B------:R-:W-:Y:S02]  /*05a0*/  LEA.HI R7, R7, R8, RZ, 0x2 ;  /* 0x0000000807077211 */ /* 0x000fe400078f10ff */
[----:B---3--:R-:W-:Y:S02]  /*05b0*/  I2FP.F32.U32 R9, UR9 ;  /* 0x0000000900097c45 */ /* 0x008fe40008201000 */
[----:B------:R-:W-:Y:S01]  /*05c0*/  LOP3.LUT R7, R7, 0xfffffffc, RZ, 0xc0, !PT ;  /* 0xfffffffc07077812 */ /* 0x000fe200078ec0ff */
[----:B------:R-:W-:Y:S01]  /*05d0*/  VOTEU.ALL UP0, P0 ;  /* 0x00000000003f7886 */ /* 0x000fe20000000000 */
[----:B0-----:R-:W-:Y:S01]  /*05e0*/  R2UR UR21, R4 ;  /* 0x00000000041572ca */ /* 0x001fe200000e0000 */
[----:B------:R-:W-:Y:S02]  /*05f0*/  FMUL R9, R9, UR4 ;  /* 0x0000000409097c20 */ /* 0x000fe40008400000 */
[----:B------:R-:W-:Y:S01]  /*0600*/  IMAD.IADD R7, R8, 0x1, -R7 ;  /* 0x0000000108077824 */ /* 0x000fe200078e0a07 */
[----:B------:R-:W0:Y:S01]  /*0610*/  @!UP0 S2UR UR13, SR_CgaCtaId ;  /* 0x00000000000d89c3 */ /* 0x000e220000008800 */
[----:B------:R-:W-:Y:S01]  /*0620*/  VOTEU.ALL UP1, P1 ;  /* 0x00000000003f7886 */ /* 0x000fe20000820000 */
[----:B------:R-:W-:Y:S01]  /*0630*/  @!UP0 UMOV UR12, 0x400 ;  /* 0x00000400000c8882 */ /* 0x000fe20000000000 */
[----:B------:R-:W-:Y:S01]  /*0640*/  IMAD R0, R0, 0x4, R7 ;  /* 0x0000000400007824 */ /* 0x000fe200078e0207 */
[----:B-1----:R-:W-:Y:S01]  /*0650*/  R2UR UR4, R10 ;  /* 0x000000000a0472ca */ /* 0x002fe200000e0000 */
[----:B------:R-:W1:Y:S01]  /*0660*/  F2I.U32.TRUNC.NTZ R9, R9 ;  /* 0x0000000900097305 */ /* 0x000e62000020f000 */
[----:B------:R-:W-:Y:S01]  /*0670*/  @!UP1 UMOV UR15, 0x400 ;  /* 0x00000400000f9882 */ /* 0x000fe20000000000 */
[C---:B------:R-:W-:Y:S01]  /*0680*/  IMAD.SHL.U32 R5, R0.reuse, 0x4, RZ ;  /* 0x0000000400057824 */ /* 0x040fe200078e00ff */
[----:B------:R-:W2:Y:S01]  /*0690*/  @!UP1 S2UR UR16, SR_CgaCtaId ;  /* 0x00000000001099c3 */ /* 0x000ea20000008800 */
[C---:B------:R-:W-:Y:S01]  /*06a0*/  LEA.HI R7, R0.reuse, R0, RZ, 0x1 ;  /* 0x0000000000077211 */ /* 0x040fe200078f08ff */
[----:B------:R-:W-:Y:S01]  /*06b0*/  VOTEU.ALL UP2, P1 ;  /* 0x00000000003f7886 */ /* 0x000fe20000840000 */
[----:B------:R-:W-:Y:S01]  /*06c0*/  VOTEU.ALL UP3, P1 ;  /* 0x00000000003f7886 */ /* 0x000fe20000860000 */
[C---:B------:R-:W-:Y:S01]  /*06d0*/  LOP3.LUT R11, R0.reuse, 0xc, R5, 0x78, !PT ;  /* 0x0000000c000b7812 */ /* 0x040fe200078e7805 */
[----:B------:R-:W-:Y:S01]  /*06e0*/  VOTEU.ALL UP4, P1 ;  /* 0x00000000003f7886 */ /* 0x000fe20000880000 */
[----:B------:R-:W-:Y:S01]  /*06f0*/  LOP3.LUT R7, R7, 0xfffffffe, RZ, 0xc0, !PT ;  /* 0xfffffffe07077812 */ /* 0x000fe200078ec0ff */
[----:B------:R-:W-:Y:S01]  /*0700*/  VOTEU.ALL UP5, P1 ;  /* 0x00000000003f7886 */ /* 0x000fe200008a0000 */
[----:B------:R-:W3:Y:S01]  /*0710*/  LDC R5, c[0x0][0x140] ;  /* 0x00005000ff057b82 */ /* 0x000ee20000000800 */
[----:B------:R-:W-:Y:S01]  /*0720*/  UIADD3 UR4, -UR4, URZ, URZ ;  /* 0x0000003f04047290 */ /* 0x000fe2000fffe13f */
[----:B------:R2:W-:Y:S01]  /*0730*/  STL [R1+0x78], R11 ;  /* 0x0000780b01007387 */ /* 0x0005e20000100800 */
[----:B------:R-:W-:Y:S01]  /*0740*/  IMAD.IADD R7, R0, 0x1, -R7 ;  /* 0x0000000100077824 */ /* 0x000fe200078e0a07 */
[----:B-1----:R-:W-:Y:S01]  /*0750*/  R2UR UR10, R9 ;  /* 0x00000000090a72ca */ /* 0x002fe200000e0000 */
[----:B------:R-:W-:-:S03]  /*0760*/  UIMAD UR8, UR8, UR4, UR11 ;  /* 0x00000004080872a4 */ /* 0x000fc6000f8e020b */
[----:B------:R-:W-:Y:S01]  /*0770*/  UMOV UR4, 0x20 ;  /* 0x0000002000047882 */ /* 0x000fe20000000000 */
[----:B0-----:R-:W-:Y:S02]  /*0780*/  @!UP0 ULEA UR14, UR13, UR12, 0x18 ;  /* 0x0000000c0d0e8291 */ /* 0x001fe4000f8ec03f */
[----:B------:R-:W-:Y:S01]  /*0790*/  ISETP.NE.AND P3, PT, R7, UR8, PT ;  /* 0x0000000807007c0c */ /* 0x000fe2000bf65270 */
[----:B------:R-:W-:-:S04]  /*07a0*/  @!UP0 UIADD3 UR4, -UR4, 0x100000, URZ ;  /* 0x0010000004048890 */ /* 0x000fc8000fffe13f */
[----:B------:R-:W-:Y:S02]  /*07b0*/  @!UP0 USHF.L.U32 UR5, UR4, 0xb, URZ ;  /* 0x0000000b04058899 */ /* 0x000fe4000800063f */
[----:B------:R-:W-:Y:S02]  /*07c0*/  @!UP0 USHF.L.U32 UR4, UR4, 0x1, URZ ;  /* 0x0000000104048899 */ /* 0x000fe4000800063f */
[----:B------:R-:W-:-:S04]  /*07d0*/  @!UP1 UIADD3 UR12, -UR17, 0x100000, URZ ;  /* 0x00100000110c9890 */ /* 0x000fc8000fffe13f */
[----:B------:R-:W-:Y:S02]  /*07e0*/  @!UP1 USHF.L.U32 UR13, UR12, 0xb, URZ ;  /* 0x0000000b0c0d9899 */ /* 0x000fe4000800063f */
[----:B------:R-:W-:Y:S02]  /*07f0*/  @!UP1 USHF.L.U32 UR12, UR12, 0x1, URZ ;  /* 0x000000010c0c9899 */ /* 0x000fe4000800063f */
[----:B--2---:R-:W-:Y:S01]  /*0800*/  @!UP1 ULEA UR15, UR16, UR15, 0x18 ;  /* 0x0000000f100f9291 */ /* 0x004fe2000f8ec03f */
[----:B------:R-:W-:Y:S01]  /*0810*/  VOTEU.ALL UP0, P0 ;  /* 0x00000000003f7886 */ /* 0x000fe20000000000 */
[----:B------:R-:W-:Y:S01]  /*0820*/  VOTEU.ALL UP1, P0 ;  /* 0x00000000003f7886 */ /* 0x000fe20000020000 */
[----:B------:R-:W-:Y:S01]  /*0830*/  UIADD3 UR10, -UR10, URZ, URZ ;  /* 0x0000003f0a0a7290 */ /* 0x000fe2000fffe13f */
[----:B------:R-:W-:Y:S01]  /*0840*/  LOP3.LUT P0, RZ, R3, 0x7, RZ, 0xc0, !PT ;  /* 0x0000000703ff7812 */ /* 0x000fe2000780c0ff */
[----:B------:R-:W0:Y:S02]  /*0850*/  FENCE.VIEW.ASYNC.S ;  /* 0x00000000000073c6 */ /* 0x000e240000000000 */
[----:B0-----:R-:W0:Y:S01]  /*0860*/  @!UP0 SYNCS.EXCH.64 URZ, [UR14+0x70], UR4 ;  /* 0x000070040e3f85b2 */ /* 0x001e220008000100 */
[----:B------:R-:W-:-:S02]  /*0870*/  @P3 LEA.HI R0, R11, R11, RZ, 0x1 ;  /* 0x0000000b0b003211 */ /* 0x000fc400078f08ff */
[----:B------:R-:W-:Y:S02]  /*0880*/  ISETP.LT.U32.AND P0, PT, R11, 0x2, !P0 ;  /* 0x000000020b00780c */ /* 0x000fe40004701070 */
[----:B------:R-:W-:Y:S02]  /*0890*/  @P3 SHF.R.S32.HI R0, RZ, 0x1, R0 ;  /* 0x00000001ff003819 */ /* 0x000fe40000011400 */
[----:B---3--:R-:W-:Y:S02]  /*08a0*/  ISETP.EQ.U32.AND P1, PT, R5, 0x1, PT ;  /* 0x000000010500780c */ /* 0x008fe40003f22070 */
[----:B------:R-:W-:Y:S01]  /*08b0*/  SEL R5, RZ, 0x1, !P0 ;  /* 0x00000001ff057807 */ /* 0x000fe20004000000 */
[----:B------:R1:W2:Y:S01]  /*08c0*/  @!UP1 SYNCS.EXCH.64 URZ, [UR14+0x78], UR4 ;  /* 0x000078040e3f95b2 */ /* 0x0002a20008000100 */
[----:B------:R-:W-:Y:S01]  /*08d0*/  NOP ;  /* 0x0000000000007918 */ /* 0x000fe20000000000 */
[----:B-1----:R-:W-:Y:S01]  /*08e0*/  UIMAD UR4, UR26, UR10, UR9 ;  /* 0x0000000a1a0472a4 */ /* 0x002fe2000f8e0209 */
[----:B------:R1:W3:Y:S05]  /*08f0*/  @!UP2 SYNCS.EXCH.64 URZ, [UR15+0x50], UR12 ;  /* 0x0000500c0f3fa5b2 */ /* 0x0002ea0008000100 */
[----:B------:R-:W-:Y:S01]  /*0900*/  @P3 ISETP.NE.AND P4, PT, R0, UR4, PT ;  /* 0x0000000400003c0c */ /* 0x000fe2000bf85270 */
[----:B------:R-:W-:-:S03]  /*0910*/  IMAD.MOV.U32 R0, RZ, RZ, 0x1 ;  /* 0x00000001ff007424 */ /* 0x000fc600078e00ff */
[----:B------:R-:W-:-:S04]  /*0920*/  @P3 SEL R0, RZ, 0x1, P4 ;  /* 0x00000001ff003807 */ /* 0x000fc80002000000 */
[----:B------:R-:W-:-:S05]  /*0930*/  LOP3.LUT R0, R0, R5, RZ, 0xc0, !PT ;  /* 0x0000000500007212 */ /* 0x000fca00078ec0ff */
[----:B------:R1:W-:Y:S01]  /*0940*/  STL [R1+0x70], R0 ;  /* 0x0000700001007387 */ /* 0x0003e20000100800 */
[----:B------:R1:W0:Y:S01]  /*0950*/  @!UP3 SYNCS.EXCH.64 URZ, [UR15+0x58], UR12 ;  /* 0x0000580c0f3fb5b2 */ /* 0x0002220008000100 */
[----:B------:R1:W0:Y:S01]  /*0960*/  @!UP4 SYNCS.EXCH.64 URZ, [UR15+0x60], UR12 ;  /* 0x0000600c0f3fc5b2 */ /* 0x0002220008000100 */
[----:B------:R1:W0:Y:S01]  /*0970*/  @!UP5 SYNCS.EXCH.64 URZ, [UR15+0x68], UR12 ;  /* 0x0000680c0f3fd5b2 */ /* 0x0002220008000100 */
[----:B------:R-:W-:Y:S01]  /*0980*/  NOP ;  /* 0x0000000000007918 */ /* 0x000fe20000000000 */
[----:B--2---:R-:W-:Y:S05]  /*0990*/  @!P1 BRA `(.L_x_3) ;  /* 0x0000000000089947 */ /* 0x004fea0003800000 */
[----:B0--34-:R-:W-:Y:S01]  /*09a0*/  UCGABAR_ARV ;  /* 0x00000000000079c7 */ /* 0x019fe20008000000 */
[----:B------:R-:W-:Y:S05]  /*09b0*/  BRA `(.L_x_4) ;  /* 0x0000000000047947 */ /* 0x000fea0003800000 */
.L_x_3:
[----:B0--34-:R-:W-:Y:S01]  /*09c0*/  NOP ;  /* 0x0000000000007918 */ /* 0x019fe20000000000 */
.L_x_4:
[----:B------:R-:W-:Y:S01]  /*09d0*/  ULDC.64 UR4, c[0x0][0x598] ;  /* 0x0001660000047ab9 */ /* 0x000fe20000000a00 */
[----:B------:R-:W-:Y:S01]  /*09e0*/  ULDC.64 UR18, c[0x0][0x208] ;  /* 0x0000820000127ab9 */ /* 0x000fe20000000a00 */
[----:B------:R-:W-:-:S04]  /*09f0*/  ISETP.NE.U32.AND P0, PT, RZ, UR4, PT ;  /* 0x00000004ff007c0c */ /* 0x000fc8000bf05070 */
[----:B------:R-:W-:-:S13]  /*0a00*/  ISETP.NE.AND.EX P0, PT, RZ, UR5, PT, P0 ;  /* 0x00000005ff007c0c */ /* 0x000fda000bf05300 */
[----:B------:R-:W-:Y:S05]  /*0a10*/  @!P0 BRA `(.L_x_5) ;  /* 0x0000000000208947 */ /* 0x000fea0003800000 */
[----:B------:R-:W0:Y:S02]  /*0a20*/  LDC.64 R4, c[0x0][0x598] ;  /* 0x00016600ff047b82 */ /* 0x000e240000000a00 */
[----:B0-----:R-:W2:Y:S02]  /*0a30*/  LDG.E.64 R4, desc[UR18][R4.64] ;  /* 0x0000001204047981 */ /* 0x001ea4000c1e1b00 */
[----:B--2---:R-:W-:-:S04]  /*0a40*/  ISETP.NE.U32.AND P0, PT, R4, RZ, PT ;  /* 0x000000ff0400720c */ /* 0x004fc80003f05070 */
[----:B------:R-:W-:-:S13]  /*0a50*/  ISETP.NE.AND.EX P0, PT, R5, RZ, PT, P0 ;  /* 0x000000ff0500720c */ /* 0x000fda0003f05300 */
[----:B------:R-:W-:Y:S05]  /*0a60*/  @!P0 BRA `(.L_x_5) ;  /* 0x00000000000c8947 */ /* 0x000fea0003800000 */
[----:B------:R-:W2:Y:S02]  /*0a70*/  LD.E R4, desc[UR18][R4.64] ;  /* 0x0000001204047980 */ /* 0x000ea4000c101900 */
[----:B--2---:R-:W-:Y:S01]  /*0a80*/  R2UR UR25, R4 ;  /* 0x00000000041972ca */ /* 0x004fe200000e0000 */
[----:B------:R-:W-:-:S14]  /*0a90*/  BRA `(.L_x_6) ;  /* 0x0000000000247947 */ /* 0x000fdc0003800000 */
.L_x_5:
[----:B------:R-:W-:Y:S02]  /*0aa0*/  ULDC.64 UR4, c[0x0][0x588] ;  /* 0x0001620000047ab9 */ /* 0x000fe40000000a00 */
[----:B------:R-:W-:-:S04]  /*0ab0*/  ISETP.NE.U32.AND P0, PT, RZ, UR4, PT ;  /* 0x00000004ff007c0c */ /* 0x000fc8000bf05070 */
[----:B------:R-:W-:-:S13]  /*0ac0*/  ISETP.NE.AND.EX P0, PT, RZ, UR5, PT, P0 ;  /* 0x00000005ff007c0c */ /* 0x000fda000bf05300 */
[----:B------:R-:W-:Y:S05]  /*0ad0*/  @!P0 BRA `(.L_x_7) ;  /* 0x0000000000108947 */ /* 0x000fea0003800000 */
[----:B------:R-:W0:Y:S02]  /*0ae0*/  LDC.64 R4, c[0x0][0x588] ;  /* 0x00016200ff047b82 */ /* 0x000e240000000a00 */
[----:B0-----:R-:W2:Y:S02]  /*0af0*/  LDG.E R4, desc[UR18][R4.64] ;  /* 0x0000001204047981 */ /* 0x001ea4000c1e1900 */
[----:B--2---:R-:W-:Y:S01]  /*0b00*/  R2UR UR25, R4 ;  /* 0x00000000041972ca */ /* 0x004fe200000e0000 */
[----:B------:R-:W-:-:S14]  /*0b10*/  BRA `(.L_x_6) ;  /* 0x0000000000047947 */ /* 0x000fdc0003800000 */
.L_x_7:
[----:B------:R-:W-:-:S05]  /*0b20*/  ULDC UR25, c[0x0][0x580] ;  /* 0x0001600000197ab9 */ /* 0x000fca0000000800 */
.L_x_6:
[----:B------:R-:W-:Y:S02]  /*0b30*/  ULDC.64 UR4, c[0x0][0x5a0] ;  /* 0x0001680000047ab9 */ /* 0x000fe40000000a00 */
        /* <DEDUP_REMOVED lines=11> */
.L_x_8:
        /* <DEDUP_REMOVED lines=8> */
.L_x_10:
[----:B------:R-:W-:-:S05]  /*0c70*/  ULDC UR24, c[0x0][0x584] ;  /* 0x0001610000187ab9 */ /* 0x000fca0000000800 */
.L_x_9:
[----:B------:R-:W-:Y:S01]  /*0c80*/  ULDC UR4, c[0x0][0x65c] ;  /* 0x0001970000047ab9 */ /* 0x000fe20000000800 */
[----:B------:R-:W0:Y:S01]  /*0c90*/  LDC.64 R4, c[0x0][0x650] ;  /* 0x00019400ff047b82 */ /* 0x000e220000000a00 */
[----:B------:R-:W-:Y:S01]  /*0ca0*/  UISETP.NE.AND UP2, UPT, UR4, 0x1, UPT ;  /* 0x000000010400788c */ /* 0x000fe2000bf45270 */
[----:B------:R-:W-:Y:S01]  /*0cb0*/  IMAD.MOV.U32 R7, RZ, RZ, -0x1 ;  /* 0xffffffffff077424 */ /* 0x000fe200078e00ff */
[----:B------:R-:W-:-:S09]  /*0cc0*/  UISETP.NE.AND UP0, UPT, UR22, 0x2, UPT ;  /* 0x000000021600788c */ /* 0x000fd2000bf05270 */
[----:B------:R-:W-:Y:S01]  /*0cd0*/  @UP2 ULDC UR14, c[0x0][0x10] ;  /* 0x00000400000e2ab9 */ /* 0x000fe20000000800 */
[----:B------:R-:W-:Y:S01]  /*0ce0*/  @UP2 UMOV UR4, UR9 ;  /* 0x0000000900042c82 */ /* 0x000fe20008000000 */
[----:B------:R-:W-:Y:S01]  /*0cf0*/  @UP2 UMOV UR5, URZ ;  /* 0x0000003f00052c82 */ /* 0x000fe20008000000 */
[----:B------:R-:W-:Y:S01]  /*0d00*/  @!UP2 ULDC UR16, c[0x0][0xc] ;  /* 0x000003000010aab9 */ /* 0x000fe20000000800 */
[----:B-1----:R-:W-:Y:S01]  /*0d10*/  @UP2 UIMAD.WIDE.U32 UR14, UR11, UR14, UR4 ;  /* 0x0000000e0b0e22a5 */ /* 0x002fe2000f8e0004 */
[----:B------:R-:W-:Y:S02]  /*0d20*/  ULDC UR12, c[0x0][0xc] ;  /* 0x00000300000c7ab9 */ /* 0x000fe40000000800 */
[----:B------:R-:W-:Y:S01]  /*0d30*/  @UP2 UMOV UR4, URZ ;  /* 0x0000003f00042c82 */ /* 0x000fe20008000000 */
[----:B------:R-:W-:Y:S01]  /*0d40*/  ULDC UR13, c[0x0][0x10] ;  /* 0x00000400000d7ab9 */ /* 0x000fe20000000800 */
[----:B------:R-:W-:Y:S01]  /*0d50*/  @UP2 UIADD3 UR15, UR15, UR4, URZ ;  /* 0x000000040f0f2290 */ /* 0x000fe2000fffe03f */
[----:B------:R-:W-:-:S02]  /*0d60*/  UMOV UR5, URZ ;  /* 0x0000003f00057c82 */ /* 0x000fc40008000000 */
[----:B------:R-:W-:Y:S01]  /*0d70*/  UMOV UR4, UR11 ;  /* 0x0000000b00047c82 */ /* 0x000fe20008000000 */
[----:B------:R-:W-:Y:S02]  /*0d80*/  UIMAD.WIDE.U32 UR12, UR12, UR13, URZ ;  /* 0x0000000d0c0c72a5 */ /* 0x000fe4000f8e003f */
[----:B------:R-:W-:Y:S01]  /*0d90*/  @!UP2 UIMAD.WIDE.U32 UR4, UR9, UR16, UR4 ;  /* 0x000000100904a2a5 */ /* 0x000fe2000f8e0004 */
[----:B------:R-:W-:Y:S02]  /*0da0*/  ULDC UR11, c[0x0][0x14] ;  /* 0x00000500000b7ab9 */ /* 0x000fe40000000800 */
[----:B------:R-:W-:Y:S02]  /*0db0*/  UIMAD.WIDE.U32 UR16, UR12, UR11, URZ ;  /* 0x0000000b0c1072a5 */ /* 0x000fe4000f8e003f */
[----:B------:R-:W-:Y:S02]  /*0dc0*/  UIMAD UR12, UR13, UR11, URZ ;  /* 0x0000000b0d0c72a4 */ /* 0x000fe4000f8e023f */
[----:B------:R-:W-:Y:S01]  /*0dd0*/  @!UP2 UMOV UR15, UR5 ;  /* 0x00000005000fac82 */ /* 0x000fe20008000000 */
[----:B------:R-:W-:Y:S01]  /*0de0*/  @UP2 UMOV UR11, UR14 ;  /* 0x0000000e000b2c82 */ /* 0x000fe20008000000 */
[----:B------:R-:W-:Y:S01]  /*0df0*/  @!UP2 UMOV UR11, UR4 ;  /* 0x00000004000bac82 */ /* 0x000fe20008000000 */
[----:B------:R-:W-:-:S02]  /*0e00*/  UIADD3 UR14, UR17, UR12, URZ ;  /* 0x0000000c110e7290 */ /* 0x000fc4000fffe03f */
[----:B------:R-:W-:-:S04]  /*0e10*/  UIADD3 UR4, UP1, UR11, UR16, URZ ;  /* 0x000000100b047290 */ /* 0x000fc8000ff3e03f */
[----:B------:R-:W-:Y:S02]  /*0e20*/  UIADD3.X UR5, UR15, UR14, URZ, UP1, !UPT ;  /* 0x0000000e0f057290 */ /* 0x000fe40008ffe43f */
[----:B------:R-:W-:Y:S02]  /*0e30*/  USEL UR4, UR4, UR11, !UP0 ;  /* 0x0000000b04047287 */ /* 0x000fe4000c000000 */
[----:B------:R-:W-:-:S04]  /*0e40*/  USEL UR5, UR5, UR15, !UP0 ;  /* 0x0000000f05057287 */ /* 0x000fc8000c000000 */
[----:B0-----:R-:W-:Y:S01]  /*0e50*/  ISETP.LE.U32.AND P0, PT, R4, UR4, PT ;  /* 0x0000000404007c0c */ /* 0x001fe2000bf03070 */
[----:B------:R-:W-:Y:S02]  /*0e60*/  IMAD.MOV.U32 R4, RZ, RZ, -0x1 ;  /* 0xffffffffff047424 */ /* 0x000fe400078e00ff */
[----:B------:R-:W-:-:S05]  /*0e70*/  IMAD.U32 R0, RZ, RZ, UR5 ;  /* 0x00000005ff007e24 */ /* 0x000fca000f8e00ff */
[----:B------:R-:W-:Y:S01]  /*0e80*/  ISETP.GE.U32.AND.EX P0, PT, R0, R5, PT, P0 ;  /* 0x000000050000720c */ /* 0x000fe20003f06100 */
[----:B------:R-:W-:Y:S01]  /*0e90*/  IMAD.MOV.U32 R5, RZ, RZ, -0x1 ;  /* 0xffffffffff057424 */ /* 0x000fe200078e00ff */
[----:B------:R-:W-:-:S04]  /*0ea0*/  PRMT R0, RZ, 0x7610, R0 ;  /* 0x00007610ff007816 */ /* 0x000fc80000000000 */
[----:B------:R0:W-:Y:S04]  /*0eb0*/  STL [R1+0x84], R5 ;  /* 0x0000840501007387 */ /* 0x0001e80000100800 */
[----:B------:R1:W-:Y:S04]  /*0ec0*/  STL [R1+0x88], R4 ;  /* 0x0000880401007387 */ /* 0x0003e80000100800 */
[----:B------:R2:W-:Y:S01]  /*0ed0*/  STL [R1+0x74], R7 ;  /* 0x0000740701007387 */ /* 0x0005e20000100800 */
[----:B0-----:R-:W-:Y:S02]  /*0ee0*/  IMAD.U32 R5, RZ, RZ, UR4 ;  /* 0x00000004ff057e24 */ /* 0x001fe4000f8e00ff */
[----:B-1----:R-:W-:-:S05]  /*0ef0*/  IMAD.U32 R4, RZ, RZ, UR5 ;  /* 0x00000005ff047e24 */ /* 0x002fca000f8e00ff */
[----:B------:R2:W-:Y:S04]  /*0f00*/  STL [R1+0x7c], R4 ;  /* 0x00007c0401007387 */ /* 0x0005e80000100800 */
[----:B------:R2:W-:Y:S01]  /*0f10*/  STL [R1+0x80], R5 ;  /* 0x0000800501007387 */ /* 0x0005e20000100800 */
[----:B------:R-:W-:Y:S05]  /*0f20*/  @P0 BRA `(.L_x_11) ;  /* 0x0000000400540947 */ /* 0x000fea0003800000 */
[----:B------:R-:W-:Y:S01]  /*0f30*/  ULDC.64 UR28, c[0x0][0x628] ;  /* 0x00018a00001c7ab9 */ /* 0x000fe20000000a00 */
[C---:B------:R-:W-:Y:S01]  /*0f40*/  R2UR UR30, R5.reuse ;  /* 0x00000000051e72ca */ /* 0x040fe200000e0000 */
[----:B------:R-:W-:Y:S01]  /*0f50*/  ULDC UR27, c[0x0][0x630] ;  /* 0x00018c00001b7ab9 */ /* 0x000fe20000000800 */
[----:B------:R-:W-:Y:S02]  /*0f60*/  ISETP.NE.U32.AND P0, PT, RZ, UR28, PT ;  /* 0x0000001cff007c0c */ /* 0x000fe4000bf05070 */
[----:B------:R-:W-:Y:S02]  /*0f70*/  R2UR UR4, R5 ;  /* 0x00000000050472ca */ /* 0x000fe400000e0000 */
[----:B------:R-:W-:Y:S02]  /*0f80*/  ISETP.NE.AND.EX P0, PT, RZ, UR29, PT, P0 ;  /* 0x0000001dff007c0c */ /* 0x000fe4000bf05300 */
[----:B------:R-:W-:-:S11]  /*0f90*/  R2UR UR5, R4 ;  /* 0x00000000040572ca */ /* 0x000fd600000e0000 */
[----:B------:R-:W-:Y:S05]  /*0fa0*/  @!P0 BRA `(.L_x_12) ;  /* 0x0000000000308947 */ /* 0x000fea0003800000 */
[----:B------:R-:W-:Y:S01]  /*0fb0*/  R2UR UR4, R5 ;  /* 0x00000000050472ca */ /* 0x000fe200000e0000 */
[----:B------:R-:W-:Y:S01]  /*0fc0*/  ULDC UR11, c[0x0][0x634] ;  /* 0x00018d00000b7ab9 */ /* 0x000fe20000000800 */
[----:B------:R-:W-:-:S11]  /*0fd0*/  R2UR UR15, R4 ;  /* 0x00000000040f72ca */ /* 0x000fd600000e0000 */
[----:B------:R-:W-:-:S04]  /*0fe0*/  UIADD3 UR11, UP1, UR4, UR11, URZ ;  /* 0x0000000b040b7290 */ /* 0x000fc8000ff3e03f */
[----:B------:R-:W-:-:S04]  /*0ff0*/  UIADD3.X UR15, URZ, UR15, URZ, UP1, !UPT ;  /* 0x0000000f3f0f7290 */ /* 0x000fc80008ffe43f */
[----:B------:R-:W-:-:S04]  /*1000*/  UIMAD.WIDE.U32 UR4, UR15, UR28, URZ ;  /* 0x0000001c0f0472a5 */ /* 0x000fc8000f8e003f */
[----:B------:R-:W-:Y:S02]  /*1010*/  UIMAD.WIDE.U32 UR12, UP1, UR11, UR29, UR4 ;  /* 0x0000001d0b0c72a5 */ /* 0x000fe4000f820004 */
[----:B------:R-:W-:Y:S02]  /*1020*/  UIMAD.WIDE.U32 UR4, UR11, UR28, URZ ;  /* 0x0000001c0b0472a5 */ /* 0x000fe4000f8e003f */
[----:B------:R-:W-:Y:S02]  /*1030*/  UIADD3.X UR23, URZ, URZ, URZ, UP1, !UPT ;  /* 0x0000003f3f177290 */ /* 0x000fe40008ffe43f */
[----:B------:R-:W-:Y:S01]  /*1040*/  UIADD3 URZ, UP1, UR5, UR12, URZ ;  /* 0x0000000c053f7290 */ /* 0x000fe2000ff3e03f */
[----:B------:R-:W-:-:S03]  /*1050*/  UMOV UR22, UR13 ;  /* 0x0000000d00167c82 */ /* 0x000fc60008000000 */
[----:B------:R-:W-:-:S12]  /*1060*/  UIMAD.WIDE.U32.X UR4, UR15, UR29, UR22, UP1 ;  /* 0x0000001d0f0472a5 */ /* 0x000fd800088e0416 */
.L_x_12:
[----:B------:R-:W-:Y:S01]  /*1070*/  USHF.R.U64 UR4, UR4, UR27, UR5 ;  /* 0x0000001b04047299 */ /* 0x000fe20008001205 */
[----:B------:R-:W-:Y:S01]  /*1080*/  R2UR UR13, R4 ;  /* 0x00000000040d72ca */ /* 0x000fe200000e0000 */
[----:B------:R-:W-:Y:S02]  /*1090*/  USHF.R.U32.HI UR5, URZ, UR27, UR5 ;  /* 0x0000001b3f057299 */ /* 0x000fe40008011605 */
[----:B------:R-:W-:Y:S01]  /*10a0*/  UIADD3 UR11, UP1, URZ, -UR4, URZ ;  /* 0x800000043f0b7290 */ /* 0x000fe2000ff3e03f */
[----:B------:R-:W-:Y:S01]  /*10b0*/  ULDC.64 UR22, c[0x0][0x620] ;  /* 0x0001880000167ab9 */ /* 0x000fe20000000a00 */
[----:B------:R-:W-:Y:S02]  /*10c0*/  UMOV UR12, UR30 ;  /* 0x0000001e000c7c82 */ /* 0x000fe40008000000 */
[----:B------:R-:W-:Y:S01]  /*10d0*/  UIADD3.X UR5, URZ, ~UR5, URZ, UP1, !UPT ;  /* 0x800000053f057290 */ /* 0x000fe20008ffe43f */
[----:B------:R-:W-:Y:S01]  /*10e0*/  ULDC UR15, c[0x0][0x618] ;  /* 0x00018600000f7ab9 */ /* 0x000fe20000000800 */
[----:B------:R-:W-:-:S02]  /*10f0*/  @UP2 UIMAD UR8, UR26, UR10, UR9 ;  /* 0x0000000a1a0822a4 */ /* 0x000fc4000f8e0209 */
[----:B------:R-:W-:Y:S02]  /*1100*/  UIMAD UR5, UR5, UR22, URZ ;  /* 0x00000016050572a4 */ /* 0x000fe4000f8e023f */
[----:B------:R-:W-:Y:S02]  /*1110*/  UIMAD.WIDE.U32 UR12, UR11, UR22, UR12 ;  /* 0x000000160b0c72a5 */ /* 0x000fe4000f8e000c */
[----:B------:R-:W-:Y:S01]  /*1120*/  UIMAD UR11, UR11, UR23, UR5 ;  /* 0x000000170b0b72a4 */ /* 0x000fe2000f8e0205 */
[----:B------:R-:W-:Y:S01]  /*1130*/  ULDC UR22, c[0x0][0x608] ;  /* 0x0001820000167ab9 */ /* 0x000fe20000000800 */
[----:B------:R-:W-:Y:S02]  /*1140*/  ULDC UR31, c[0x0][0x658] ;  /* 0x00019600001f7ab9 */ /* 0x000fe40000000800 */
[----:B------:R-:W-:Y:S01]  /*1150*/  UIADD3 UR11, UR13, UR11, URZ ;  /* 0x0000000b0d0b7290 */ /* 0x000fe2000fffe03f */
[----:B------:R-:W-:Y:S01]  /*1160*/  UMOV UR9, 0xffffffff ;  /* 0xffffffff00097882 */ /* 0x000fe20000000000 */
[----:B------:R-:W-:-:S02]  /*1170*/  ULDC UR5, c[0x0][0x600] ;  /* 0x0001800000057ab9 */ /* 0x000fc40000000800 */
[----:B------:R-:W-:Y:S02]  /*1180*/  USHF.R.U64 UR30, UR12, UR15, UR11 ;  /* 0x0000000f0c1e7299 */ /* 0x000fe4000800120b */
[----:B------:R-:W-:Y:S02]  /*1190*/  USHF.R.U32.HI UR12, URZ, UR15, UR11 ;  /* 0x0000000f3f0c7299 */ /* 0x000fe4000801160b */
[----:B------:R-:W-:Y:S01]  /*11a0*/  USHF.L.U32 UR9, UR9, UR31, URZ ;  /* 0x0000001f09097299 */ /* 0x000fe2000800063f */
[----:B------:R-:W-:Y:S01]  /*11b0*/  ULDC.64 UR10, c[0x0][0x640] ;  /* 0x00019000000a7ab9 */ /* 0x000fe20000000a00 */
[----:B------:R-:W-:Y:S01]  /*11c0*/  USHF.R.U64 UR35, UR30, UR22, UR12 ;  /* 0x000000161e237299 */ /* 0x000fe2000800120c */
[----:B------:R-:W-:Y:S01]  /*11d0*/  ISETP.NE.U32.AND P0, PT, RZ, UR10, PT ;  /* 0x0000000aff007c0c */ /* 0x000fe2000bf05070 */
[----:B------:R-:W-:Y:S02]  /*11e0*/  USHF.R.U32.HI UR12, URZ, UR22, UR12 ;  /* 0x000000163f0c7299 */ /* 0x000fe4000801160c */
[----:B------:R-:W-:Y:S01]  /*11f0*/  ULOP3.LUT UR15, URZ, UR9, URZ, 0x33, !UPT ;  /* 0x000000093f0f7292 */ /* 0x000fe2000f8e333f */
[----:B------:R-:W-:Y:S01]  /*1200*/  ISETP.NE.AND.EX P0, PT, RZ, UR11, PT, P0 ;  /* 0x0000000bff007c0c */ /* 0x000fe2000bf05300 */
[----:B------:R-:W-:-:S02]  /*1210*/  USHF.R.U64 UR36, UR35, UR31, UR12 ;  /* 0x0000001f23247299 */ /* 0x000fc4000800120c */
[----:B------:R-:W-:Y:S02]  /*1220*/  UIADD3 UR29, UR5, -0x1, URZ ;  /* 0xffffffff051d7890 */ /* 0x000fe4000fffe03f */
[----:B------:R-:W-:Y:S01]  /*1230*/  USHF.R.U32.HI UR12, URZ, UR31, UR12 ;  /* 0x0000001f3f0c7299 */ /* 0x000fe2000801160c */
[----:B------:R-:W-:Y:S01]  /*1240*/  ULDC UR32, c[0x0][0x648] ;  /* 0x0001920000207ab9 */ /* 0x000fe20000000800 */
[----:B------:R-:W-:Y:S01]  /*1250*/  ULDC UR33, c[0x0][0x638] ;  /* 0x00018e0000217ab9 */ /* 0x000fe20000000800 */
[----:B------:R-:W-:Y:S01]  /*1260*/  UMOV UR34, 0x1 ;  /* 0x0000000100227882 */ /* 0x000fe20000000000 */
[----:B------:R-:W-:-:S04]  /*1270*/  UMOV UR9, UR36 ;  /* 0x0000002400097c82 */ /* 0x000fc80008000000 */
[----:B------:R-:W-:Y:S05]  /*1280*/  @!P0 BRA `(.L_x_13) ;  /* 0x0000000000308947 */ /* 0x000fea0003800000 */
[----:B------:R-:W-:Y:S02]  /*1290*/  ULDC UR9, c[0x0][0x64c] ;  /* 0x0001930000097ab9 */ /* 0x000fe40000000800 */
        /* <DEDUP_REMOVED lines=8> */
[----:B------:R-:W-:-:S07]  /*1320*/  UIMAD.WIDE.U32.X UR10, UR28, UR11, UR26, UP1 ;  /* 0x0000000b1c0a72a5 */ /* 0x000fce00088e041a */
[----:B------:R-:W-:Y:S01]  /*1330*/  UMOV UR9, UR10 ;  /* 0x0000000a00097c82 */ /* 0x000fe20008000000 */
[----:B------:R-:W-:-:S05]  /*1340*/  UMOV UR12, UR11 ;  /* 0x0000000b000c7c82 */ /* 0x000fca0008000000 */
.L_x_13:
[----:B------:R-:W-:Y:S01]  /*1350*/  USHF.R.U64 UR10, UR9, UR32, UR12 ;  /* 0x00000020090a7299 */ /* 0x000fe2000800120c */
[----:B--2---:R-:W-:Y:S01]  /*1360*/  IMAD.U32 R7, RZ, RZ, UR4 ;  /* 0x00000004ff077e24 */ /* 0x004fe2000f8e00ff */
[----:B------:R-:W-:Y:S01]  /*1370*/  USHF.L.U32 UR9, UR34, UR31, URZ ;  /* 0x0000001f22097299 */ /* 0x000fe2000800063f */
[----:B------:R-:W-:Y:S01]  /*1380*/  IMAD.MOV.U32 R0, RZ, RZ, 0x1 ;  /* 0x00000001ff007424 */ /* 0x000fe200078e00ff */
[----:B------:R-:W-:Y:S02]  /*1390*/  ULOP3.LUT UR15, UR35, UR15, URZ, 0xc0, !UPT ;  /* 0x0000000f230f7292 */ /* 0x000fe4000f8ec03f */
[----:B------:R-:W-:Y:S01]  /*13a0*/  UIADD3 UR11, -UR10, URZ, URZ ;  /* 0x0000003f0a0b7290 */ /* 0x000fe2000fffe13f */
[----:B------:R0:W-:Y:S01]  /*13b0*/  STL [R1+0x74], R7 ;  /* 0x0000740701007387 */ /* 0x0001e20000100800 */
[----:B------:R-:W-:Y:S02]  /*13c0*/  UIMAD UR15, UR9, UR10, UR15 ;  /* 0x0000000a090f72a4 */ /* 0x000fe4000f8e020f */
[----:B------:R-:W-:-:S02]  /*13d0*/  ULOP3.LUT UR29, UR30, UR29, URZ, 0xc0, !UPT ;  /* 0x0000001d1e1d7292 */ /* 0x000fc4000f8ec03f */
[----:B------:R-:W-:Y:S01]  /*13e0*/  UIMAD UR9, UR11, UR33, UR36 ;  /* 0x000000210b0972a4 */ /* 0x000fe2000f8e0224 */
[----:B------:R-:W-:Y:S02]  /*13f0*/  ULDC UR10, c[0x0][0x610] ;  /* 0x00018400000a7ab9 */ /* 0x000fe40000000800 */
[----:B------:R-:W-:Y:S02]  /*1400*/  UIMAD UR8, UR15, UR10, UR8 ;  /* 0x0000000a0f0872a4 */ /* 0x000fe4000f8e0208 */
[----:B------:R-:W-:-:S04]  /*1410*/  UIMAD UR9, UR9, UR5, UR29 ;  /* 0x00000005090972a4 */ /* 0x000fc8000f8e021d */
[----:B------:R-:W-:Y:S02]  /*1420*/  USEL UR5, UR9, UR8, !UP2 ;  /* 0x0000000809057287 */ /* 0x000fe4000d000000 */
[----:B------:R-:W-:-:S04]  /*1430*/  USEL UR8, UR8, UR9, !UP2 ;  /* 0x0000000908087287 */ /* 0x000fc8000d000000 */
[----:B------:R-:W-:Y:S02]  /*1440*/  IMAD.U32 R5, RZ, RZ, UR5 ;  /* 0x00000005ff057e24 */ /* 0x000fe4000f8e00ff */
[----:B------:R-:W-:-:S05]  /*1450*/  IMAD.U32 R4, RZ, RZ, UR8 ;  /* 0x00000008ff047e24 */ /* 0x000fca000f8e00ff */
[----:B------:R0:W-:Y:S04]  /*1460*/  STL [R1+0x84], R4 ;  /* 0x0000840401007387 */ /* 0x0001e80000100800 */
[----:B------:R0:W-:Y:S02]  /*1470*/  STL [R1+0x88], R5 ;  /* 0x0000880501007387 */ /* 0x0001e40000100800 */
.L_x_11:
[----:B------:R-:W-:Y:S05]  /*1480*/  @!P1 BRA `(.L_x_14) ;  /* 0x00000000000c9947 */ /* 0x000fea0003800000 */
[----:B------:R-:W-:Y:S01]  /*1490*/  UCGABAR_WAIT ;  /* 0x0000000000007dc7 */ /* 0x000fe20008000000 */
[----:B------:R-:W-:Y:S01]  /*14a0*/  CCTL.IVALL ;  /* 0x00000000ff00798f */ /* 0x000fe20002000000 */
[----:B------:R-:W-:Y:S05]  /*14b0*/  BRA `(.L_x_15) ;  /* 0x0000000000047947 */ /* 0x000fea0003800000 */
.L_x_14:
[----:B------:R-:W-:Y:S06]  /*14c0*/  BAR.SYNC.DEFER_BLOCKING 0x0 ;  /* 0x0000000000007b1d */ /* 0x000fec0000010000 */
.L_x_15:
[----:B------:R-:W-:Y:S02]  /*14d0*/  ULDC UR4, c[0x0][0x28c] ;  /* 0x0000a30000047ab9 */ /* 0x000fe40000000800 */
[----:B------:R-:W-:-:S04]  /*14e0*/  UIADD3 UR4, UR4, 0x7f, URZ ;  /* 0x0000007f04047890 */ /* 0x000fc8000fffe03f */
[----:B------:R-:W-:-:S04]  /*14f0*/  USHF.R.S32.HI UR5, URZ, 0x1f, UR4 ;  /* 0x0000001f3f057899 */ /* 0x000fc80008011404 */
[----:B------:R-:W-:-:S04]  /*1500*/  ULEA.HI UR5, UR5, UR4, URZ, 0x7 ;  /* 0x0000000405057291 */ /* 0x000fc8000f8f383f */
[----:B------:R-:W-:Y:S01]  /*1510*/  USHF.R.S32.HI UR13, URZ, 0x7, UR5 ;  /* 0x000000073f0d7899 */ /* 0x000fe20008011405 */
[----:B------:R-:W-:Y:S11]  /*1520*/  @!P2 BRA `(.L_x_16) ;  /* 0x000000dc0074a947 */ /* 0x000ff60003800000 */
[----:B------:R-:W-:-:S06]  /*1530*/  UISETP.GT.U32.AND UP1, UPT, UR20, 0x1, UPT ;  /* 0x000000011400788c */ /* 0x000fcc000bf24070 */
[----:B------:R-:W-:-:S13]  /*1540*/  PLOP3.LUT P0, PT, PT, PT, UP1, 0x80, 0x0 ;  /* 0x000000000000781c */ /* 0x000fda0003f0f018 */
[----:B------:R-:W-:Y:S05]  /*1550*/  @P0 EXIT ;  /* 0x000000000000094d */ /* 0x000fea0003800000 */
.L_x_17:
[----:B------:R-:W-:-:S08]  /*1560*/  NOP ;  /* 0x0000000000007918 */ /* 0x000fd00000000000 */
[----:B------:R-:W1:Y:S02]  /*1570*/  USETMAXREG.TRY_ALLOC.CTAPOOL UP1, 0xe8 ;  /* 0x000000e8000079c8 */ /* 0x000e640008020600 */
[----:B-1----:R-:W-:-:S13]  /*1580*/  PLOP3.LUT P0, PT, PT, PT, UP1, 0x80, 0x0 ;  /* 0x000000000000781c */ /* 0x002fda0003f0f018 */
[----:B------:R-:W-:Y:S05]  /*1590*/  @!P0 BRA `(.L_x_17) ;  /* 0xfffffffc00f08947 */ /* 0x000fea000383ffff */
[----:B------:R-:W-:-:S13]  /*15a0*/  LOP3.LUT P0, RZ, R0, 0xff, RZ, 0xc0, !PT ;  /* 0x000000ff00ff7812 */ /* 0x000fda000780c0ff */
[----:B------:R-:W-:Y:S05]  /*15b0*/  @!P0 EXIT ;  /* 0x000000000000894d */ /* 0x000fea0003800000 */
[----:B------:R-:W1:Y:S01]  /*15c0*/  S2UR UR4, SR_CgaCtaId ;  /* 0x00000000000479c3 */ /* 0x000e620000008800 */
[CC--:B------:R-:W-:Y:S01]  /*15d0*/  LEA.HI R0, R6.reuse, R3.reuse, RZ, 0x2 ;  /* 0x0000000306007211 */ /* 0x0c0fe200078f10ff */
[----:B------:R-:W-:Y:S01]  /*15e0*/  UIADD3 UR6, UR21, -0x1, URZ ;  /* 0xffffffff15067890 */ /* 0x000fe2000fffe03f */
[----:B------:R-:W-:Y:S01]  /*15f0*/  LEA.HI R6, R6, R3, RZ, 0x5 ;  /* 0x0000000306067211 */ /* 0x000fe200078f28ff */
[----:B------:R-:W-:Y:S01]  /*1600*/  UMOV UR12, 0x400 ;  /* 0x00000400000c7882 */ /* 0x000fe20000000000 */
[--C-:B0-2---:R-:W-:Y:S01]  /*1610*/  SHF.R.S32.HI R4, RZ, 0x2, R0.reuse ;  /* 0x00000002ff047819 */ /* 0x105fe20000011400 */
[----:B------:R-:W-:Y:S01]  /*1620*/  USHF.R.U32.HI UR5, URZ, 0x2, UR13 ;  /* 0x000000023f057899 */ /* 0x000fe2000801160d */
[----:B------:R-:W-:Y:S01]  /*1630*/  SHF.R.S32.HI R5, RZ, 0x1f, R0 ;  /* 0x0000001fff057819 */ /* 0x000fe20000011400 */
[----:B------:R-:W-:Y:S01]  /*1640*/  UISETP.LT.AND UP1, UPT, UR13, 0x1, UPT ;  /* 0x000000010d00788c */ /* 0x000fe2000bf21270 */
[----:B------:R-:W-:Y:S01]  /*1650*/  LOP3.LUT R0, R0, 0xfffffffc, RZ, 0xc0, !PT ;  /* 0xfffffffc00007812 */ /* 0x000fe200078ec0ff */
[----:B------:R-:W-:Y:S01]  /*1660*/  ULOP3.LUT UR15, UR13, 0x3, URZ, 0xc0, !UPT ;  /* 0x000000030d0f7892 */ /* 0x000fe2000f8ec03f */
[----:B------:R-:W-:Y:S01]  /*1670*/  LEA.HI R5, R5, R4, RZ, 0x3 ;  /* 0x0000000405057211 */ /* 0x000fe200078f18ff */
[----:B------:R-:W-:Y:S01]  /*1680*/  ULOP3.LUT UR5, UR5, 0x1, URZ, 0xc0, !UPT ;  /* 0x0000000105057892 */ /* 0x000fe2000f8ec03f */
[----:B------:R-:W-:Y:S01]  /*1690*/  SHF.R.S32.HI R7, RZ, 0x5, R6 ;  /* 0x00000005ff077819 */ /* 0x000fe20000011406 */
[----:B------:R-:W-:Y:S01]  /*16a0*/  IMAD.IADD R0, R3, 0x1, -R0 ;  /* 0x0000000103007824 */ /* 0x000fe200078e0a00 */
[----:B------:R-:W-:Y:S01]  /*16b0*/  LOP3.LUT R5, R5, 0xfffffff8, RZ, 0xc0, !PT ;  /* 0xfffffff805057812 */ /* 0x000fe200078ec0ff */
[----:B------:R-:W-:-:S02]  /*16c0*/  USEL UR20, UR13, 0x1, UP1 ;  /* 0x000000010d147887 */ /* 0x000fc40008800000 */
[----:B------:R-:W-:Y:S01]  /*16d0*/  USEL UR15, UR15, URZ, !UP0 ;  /* 0x0000003f0f0f7287 */ /* 0x000fe2000c000000 */
[----:B------:R0:W-:Y:S01]  /*16e0*/  STL [R1+0x8c], R0 ;  /* 0x00008c0001007387 */ /* 0x0001e20000100800 */
[----:B------:R-:W-:Y:S01]  /*16f0*/  IMAD.IADD R4, R4, 0x1, -R5 ;  /* 0x0000000104047824 */ /* 0x000fe200078e0a05 */
[----:B------:R-:W-:Y:S02]  /*1700*/  UISETP.NE.AND UP1, UPT, UR6, URZ, UPT ;  /* 0x0000003f0600728c */ /* 0x000fe4000bf25270 */
[----:B------:R-:W-:Y:S01]  /*1710*/  UISETP.EQ.U32.AND UP0, UPT, UR5, 0x1, !UP0 ;  /* 0x000000010500788c */ /* 0x000fe2000c702070 */
[--C-:B------:R-:W-:Y:S01]  /*1720*/  IMAD R2, R7, -0x10, -R4.reuse ;  /* 0xfffffff007027824 */ /* 0x100fe200078e0a04 */
[----:B-1----:R-:W-:Y:S01]  /*1730*/  ULEA UR12, UR4, UR12, 0x18 ;  /* 0x0000000c040c7291 */ /* 0x002fe2000f8ec03f */
[----:B------:R-:W-:Y:S01]  /*1740*/  SHF.R.S32.HI R5, RZ, 0x1f, R4 ;  /* 0x0000001fff057819 */ /* 0x000fe20000011404 */
[----:B------:R-:W-:Y:S02]  /*1750*/  USHF.L.U32 UR4, UR6, 0x3, URZ ;  /* 0x0000000306047899 */ /* 0x000fe4000800063f */
[----:B------:R-:W-:-:S02]  /*1760*/  UIADD3 UR28, UR12, 0x50, URZ ;  /* 0x000000500c1c7890 */ /* 0x000fc4000fffe03f */
[----:B------:R-:W-:Y:S01]  /*1770*/  ULOP3.LUT UR4, UR4, 0x8, URZ, 0xc0, !UPT ;  /* 0x0000000804047892 */ /* 0x000fe2000f8ec03f */
[----:B------:R-:W-:Y:S01]  /*1780*/  IMAD.WIDE R4, R7, 0x10, R4 ;  /* 0x0000001007047825 */ /* 0x000fe200078e0204 */
[----:B------:R-:W-:Y:S02]  /*1790*/  ULOP3.LUT UR26, UR7, 0x1, URZ, 0xfc, !UPT ;  /* 0x00000001071a7892 */ /* 0x000fe4000f8efc3f */
[----:B------:R-:W-:Y:S02]  /*17a0*/  ULOP3.LUT UR30, UR4, 0x8, URZ, 0x3c, !UPT ;  /* 0x00000008041e7892 */ /* 0x000fe4000f8e3c3f */
[----:B------:R-:W-:Y:S02]  /*17b0*/  ULOP3.LUT UR22, UR4, 0x18, URZ, 0x3c, !UPT ;  /* 0x0000001804167892 */ /* 0x000fe4000f8e3c3f */
[----:B------:R-:W-:Y:S01]  /*17c0*/  USHF.L.U32 UR27, UR13, 0x1, URZ ;  /* 0x000000010d1b7899 */ /* 0x000fe2000800063f */
[----:B------:R-:W-:Y:S01]  /*17d0*/  ULDC UR4, c[0x0][0x284] ;  /* 0x0000a10000047ab9 */ /* 0x000fe20000000800 */
[----:B------:R-:W-:Y:S01]  /*17e0*/  UIADD3 UR20, -UR20, UR13, URZ ;  /* 0x0000000d14147290 */ /* 0x000fe2000fffe13f */
[----:B0-----:R-:W-:Y:S01]  /*17f0*/  VIADD R0, R2, UR4 ;  /* 0x0000000402007c36 */ /* 0x001fe20008000000 */
[----:B------:R-:W-:-:S02]  /*1800*/  USEL UR29, URZ, 0x1, UP1 ;  /* 0x000000013f1d7887 */ /* 0x000fc40008800000 */
[----:B------:R-:W-:Y:S02]  /*1810*/  ULEA UR21, UR21, UR28, 0x3 ;  /* 0x0000001c15157291 */ /* 0x000fe4000f8e183f */
[----:B------:R0:W-:Y:S01]  /*1820*/  STL [R1+0x98], R0 ;  /* 0x0000980001007387 */ /* 0x0001e20000100800 */
[----:B------:R-:W-:-:S03]  /*1830*/  USEL UR23, URZ, 0x1, !UP0 ;  /* 0x000000013f177887 */ /* 0x000fc6000c000000 */
[----:B------:R0:W-:Y:S09]  /*1840*/  STL.64 [R1+0x90], R4 ;  /* 0x0000900401007387 */ /* 0x0001f20000100a00 */
.L_x_300:
[----:B0-----:R-:W-:Y:S01]  /*1850*/  IMAD.U32 R0, RZ, RZ, UR29 ;  /* 0x0000001dff007e24 */ /* 0x001fe2000f8e00ff */
[----:B--2---:R-:W0:Y:S01]  /*1860*/  LDC R2, c[0x0][0x28c] ;  /* 0x0000a300ff027b82 */ /* 0x004e220000000800 */
[----:B------:R-:W-:Y:S01]  /*1870*/  UMOV UR4, URZ ;  /* 0x0000003f00047c82 */ /* 0x000fe20008000000 */
[----:B------:R-:W-:Y:S02]  /*1880*/  UMOV UR31, UR15 ;  /* 0x0000000f001f7c82 */ /* 0x000fe40008000000 */
[----:B------:R-:W-:-:S04]  /*1890*/  SHF.L.U32 R0, R0, 0x1f, RZ ;  /* 0x0000001f00007819 */ /* 0x000fc800000006ff */
[----:B-1----:R-:W1:Y:S01]  /*18a0*/  SYNCS.PHASECHK.TRANS64.TRYWAIT P0, [UR21+-0x8], R0 ;  /* 0xfffff800ff0075a7 */ /* 0x002e620008000155 */
[----:B0-----:R-:W-:Y:S01]  /*18b0*/  ISETP.GE.AND P1, PT, R2, 0x1, PT ;  /* 0x000000010200780c */ /* 0x001fe20003f26270 */
[----:B-1--4-:R-:W-:-:S12]  /*18c0*/  @!P0 BRA `(.L_x_18) ;  /* 0x000000e800d88947 */ /* 0x012fd80003800000 */
.L_x_322:
[----:B------:R1:W-:Y:S01]  /*18d0*/  STL [R1+0x6c], RZ ;  /* 0x00006cff01007387 */ /* 0x0003e20000100800 */
[----:B------:R-:W-:Y:S01]  /*18e0*/  UMOV UR32, UR23 ;  /* 0x0000001700207c82 */ /* 0x000fe20008000000 */
[----:B------:R-:W-:Y:S01]  /*18f0*/  UMOV UR5, URZ ;  /* 0x0000003f00057c82 */ /* 0x000fe20008000000 */
[----:B------:R-:W-:Y:S01]  /*1900*/  UMOV UR6, URZ ;  /* 0x0000003f00067c82 */ /* 0x000fe20008000000 */
[----:B------:R1:W-:Y:S01]  /*1910*/  STL [R1+0x68], RZ ;  /* 0x000068ff01007387 */ /* 0x0003e20000100800 */
[----:B0-----:R-:W-:Y:S01]  /*1920*/  IMAD.MOV.U32 R0, RZ, RZ, RZ ;  /* 0x000000ffff007224 */ /* 0x001fe200078e00ff */
[----:B------:R-:W-:Y:S02]  /*1930*/  CS2R R2, SRZ ;  /* 0x0000000000027805 */ /* 0x000fe4000001ff00 */
[----:B------:R-:W-:Y:S01]  /*1940*/  CS2R R4, SRZ ;  /* 0x0000000000047805 */ /* 0x000fe2000001ff00 */
[----:B------:R1:W-:Y:S01]  /*1950*/  STL [R1+0x64], RZ ;  /* 0x000064ff01007387 */ /* 0x0003e20000100800 */
[----:B------:R-:W-:-:S02]  /*1960*/  CS2R R6, SRZ ;  /* 0x0000000000067805 */ /* 0x000fc4000001ff00 */
[----:B------:R-:W-:Y:S02]  /*1970*/  CS2R R8, SRZ ;  /* 0x0000000000087805 */ /* 0x000fe4000001ff00 */
[----:B------:R-:W-:Y:S01]  /*1980*/  CS2R R10, SRZ ;  /* 0x00000000000a7805 */ /* 0x000fe2000001ff00 */
[----:B------:R1:W-:Y:S01]  /*1990*/  STL [R1+0x60], RZ ;  /* 0x000060ff01007387 */ /* 0x0003e20000100800 */
[----:B------:R-:W-:Y:S02]  /*19a0*/  CS2R R12, SRZ ;  /* 0x00000000000c7805 */ /* 0x000fe4000001ff00 */
        /* <DEDUP_REMOVED lines=56> */
[----:B------:R-:W-:Y:S01]  /*1d30*/  CS2R R226, SRZ ;  /* 0x0000000000e27805 */ /* 0x000fe2000001ff00 */
[----:B------:R-:W-:Y:S01]  /*1d40*/  IMAD.MOV.U32 R228, RZ, RZ, RZ ;  /* 0x000000ffffe47224 */ /* 0x000fe200078e00ff */
[----:B------:R1:W-:Y:S01]  /*1d50*/  STL [R1+0x24], RZ ;  /* 0x000024ff01007387 */ /* 0x0003e20000100800 */
[----:B------:R-:W-:Y:S02]  /*1d60*/  CS2R R24, SRZ ;  /* 0x0000000000187805 */ /* 0x000fe4000001ff00 */
[----:B------:R-:W-:-:S02]  /*1d70*/  CS2R R26, SRZ ;  /* 0x00000000001a7805 */ /* 0x000fc4000001ff00 */
[----:B------:R-:W-:Y:S01]  /*1d80*/  CS2R R28, SRZ ;  /* 0x00000000001c7805 */ /* 0x000fe2000001ff00 */
[----:B------:R1:W-:Y:S01]  /*1d90*/  STL [R1+0x20], RZ ;  /* 0x000020ff01007387 */ /* 0x0003e20000100800 */
[----:B------:R-:W-:Y:S02]  /*1da0*/  CS2R R30, SRZ ;  /* 0x00000000001e7805 */ /* 0x000fe4000001ff00 */
[----:B------:R-:W-:Y:S02]  /*1db0*/  CS2R R32, SRZ ;  /* 0x0000000000207805 */ /* 0x000fe4000001ff00 */
[----:B------:R-:W-:Y:S01]  /*1dc0*/  CS2R R34, SRZ ;  /* 0x0000000000227805 */ /* 0x000fe2000001ff00 */
        /* <DEDUP_REMOVED lines=28> */
[----:B------:R1:W-:Y:S01]  /*1f90*/  STL [R1], RZ ;  /* 0x000000ff01007387 */ /* 0x0003e20000100800 */
[----:B------:R-:W-:Y:S02]  /*1fa0*/  CS2R R78, SRZ ;  /* 0x00000000004e7805 */ /* 0x000fe4000001ff00 */
[----:B------:R-:W-:Y:S02]  /*1fb0*/  CS2R R80, SRZ ;  /* 0x0000000000507805 */ /* 0x000fe4000001ff00 */
[----:B------:R-:W-:Y:S02]  /*1fc0*/  CS2R R82, SRZ ;  /* 0x0000000000527805 */ /* 0x000fe4000001ff00 */
[----:B------:R-:W-:Y:S02]  /*1fd0*/  CS2R R84, SRZ ;  /* 0x0000000000547805 */ /* 0x000fe4000001ff00 */
[----:B------:R-:W-:-:S02]  /*1fe0*/  CS2R R86, SRZ ;  /* 0x0000000000567805 */ /* 0x000fc4000001ff00 */
[----:B------:R-:W-:Y:S02]  /*1ff0*/  CS2R R88, SRZ ;  /* 0x0000000000587805 */ /* 0x000fe4000001ff00 */
        /* <DEDUP_REMOVED lines=30> */
[----:B------:R-:W-:Y:S01]  /*21e0*/  CS2R R150, SRZ ;  /* 0x0000000000967805 */ /* 0x000fe2000001ff00 */
[----:B-1----:R-:W-:Y:S06]  /*21f0*/  @!P1 BRA `(.L_x_19) ;  /* 0x0000001000a09947 */ /* 0x002fec0003800000 */
[----:B------:R-:W-:-:S06]  /*2200*/  UISETP.NE.AND UP0, UPT, UR26, 0x3, UPT ;  /* 0x000000031a00788c */ /* 0x000fcc000bf05270 */
[----:B------:R-:W-:-:S13]  /*2210*/  PLOP3.LUT P1, PT, PT, PT, UP0, 0x80, 0x0 ;  /* 0x000000000000781c */ /* 0x000fda0003f2f008 */
[----:B------:R-:W-:Y:S05]  /*2220*/  @!P1 BRA `(.L_x_20) ;  /* 0x0000000000049947 */ /* 0x000fea0003800000 */
[----:B------:R-:W-:Y:S01]  /*2230*/  BPT.TRAP 0x1 ;  /* 0x000000040000795c */ /* 0x000fe20000300000 */
.L_x_20:
[----:B------:R-:W-:Y:S01]  /*2240*/  ULEA UR4, UR15, UR12, 0x3 ;  /* 0x0000000c0f047291 */ /* 0x000fe2000f8e183f */
[----:B------:R-:W-:-:S05]  /*2250*/  IMAD.U32 R0, RZ, RZ, UR23 ;  /* 0x00000017ff007e24 */ /* 0x000fca000f8e00ff */
[----:B------:R-:W-:-:S04]  /*2260*/  SHF.L.U32 R0, R0, 0x1f, RZ ;  /* 0x0000001f00007819 */ /* 0x000fc800000006ff */
[----:B------:R0:W1:Y:S01]  /*2270*/  SYNCS.PHASECHK.TRANS64.TRYWAIT P0, [UR4], R0 ;  /* 0x00000000ff0075a7 */ /* 0x0000620008000144 */
[----:B------:R-:W-:Y:S05]  /*2280*/  @!P1 BRA `(.L_x_21) ;  /* 0x0000000000049947 */ /* 0x000fea0003800000 */
[----:B------:R-:W-:Y:S01]  /*2290*/  BPT.TRAP 0x1 ;  /* 0x000000040000795c */ /* 0x000fe20000300000 */
.L_x_21:
[----:B-1----:R-:W-:Y:S05]  /*22a0*/  @P0 BRA `(.L_x_22) ;  /* 0x0000000000080947 */ /* 0x002fea0003800000 */
[----:B------:R-:W1:Y:S02]  /*22b0*/  SYNCS.PHASECHK.TRANS64.TRYWAIT P0, [UR4], R0 ;  /* 0x00000000ff0075a7 */ /* 0x000e640008000144 */
[----:B-1----:R-:W-:Y:S05]  /*22c0*/  @!P0 BRA `(.L_x_23) ;  /* 0x000000e000708947 */ /* 0x002fea0003800000 */
.L_x_22:
[----:B------:R-:W-:Y:S01]  /*22d0*/  UIADD3 UR4, UR12, 0x180, URZ ;  /* 0x000001800c047890 */ /* 0x000fe2000fffe03f */
[----:B------:R-:W-:Y:S01]  /*22e0*/  WARPGROUP.ARRIVE ;  /* 0x00000000000079c5 */ /* 0x000fe20000000000 */
[----:B------:R-:W-:Y:S01]  /*22f0*/  UIADD3 UR5, UR12, 0x8180, URZ ;  /* 0x000081800c057890 */ /* 0x000fe2000fffe03f */
[----:B------:R2:W-:Y:S01]  /*2300*/  STL [R1+0x6c], RZ ;  /* 0x00006cff01007387 */ /* 0x0005e20000100800 */
[----:B------:R-:W-:Y:S01]  /*2310*/  USHF.R.U32.HI UR4, URZ, 0x4, UR4 ;  /* 0x000000043f047899 */ /* 0x000fe20008011604 */
[----:B01----:R-:W-:Y:S01]  /*2320*/  IMAD.MOV.U32 R0, RZ, RZ, RZ ;  /* 0x000000ffff007224 */ /* 0x003fe200078e00ff */
[----:B------:R-:W-:Y:S01]  /*2330*/  USHF.R.U32.HI UR5, URZ, 0x4, UR5 ;  /* 0x000000043f057899 */ /* 0x000fe20008011605 */
[----:B------:R2:W-:Y:S01]  /*2340*/  STL [R1+0x68], RZ ;  /* 0x000068ff01007387 */ /* 0x0005e20000100800 */
[----:B------:R-:W-:Y:S01]  /*2350*/  ULOP3.LUT UR4, UR4, 0x3fff, URZ, 0xc0, !UPT ;  /* 0x00003fff04047892 */ /* 0x000fe2000f8ec03f */
[----:B------:R-:W-:Y:S01]  /*2360*/  CS2R R2, SRZ ;  /* 0x0000000000027805 */ /* 0x000fe2000001ff00 */
[----:B------:R-:W-:Y:S01]  /*2370*/  ULOP3.LUT UR5, UR5, 0x3fff, URZ, 0xc0, !UPT ;  /* 0x00003fff05057892 */ /* 0x000fe2000f8ec03f */
[----:B------:R2:W-:Y:S01]  /*2380*/  STL [R1+0x64], RZ ;  /* 0x000064ff01007387 */ /* 0x0005e20000100800 */
[----:B------:R-:W-:Y:S01]  /*2390*/  ULOP3.LUT UR4, UR4, 0x10000, URZ, 0xfc, !UPT ;  /* 0x0001000004047892 */ /* 0x000fe2000f8efc3f */
[----:B------:R-:W-:Y:S01]  /*23a0*/  CS2R R4, SRZ ;  /* 0x0000000000047805 */ /* 0x000fe2000001ff00 */
[----:B------:R-:W-:Y:S01]  /*23b0*/  ULOP3.LUT UR5, UR5, 0x10000, URZ, 0xfc, !UPT ;  /* 0x0001000005057892 */ /* 0x000fe2000f8efc3f */
[----:B------:R2:W-:Y:S01]  /*23c0*/  STL [R1+0x60], RZ ;  /* 0x000060ff01007387 */ /* 0x0005e20000100800 */
[----:B------:R-:W-:Y:S01]  /*23d0*/  ULEA UR4, UR15, UR4, 0x9 ;  /* 0x000000040f047291 */ /* 0x000fe2000f8e483f */
[----:B------:R-:W-:Y:S01]  /*23e0*/  CS2R R6, SRZ ;  /* 0x0000000000067805 */ /* 0x000fe2000001ff00 */
[----:B------:R-:W-:Y:S01]  /*23f0*/  ULEA UR5, UR15, UR5, 0xb ;  /* 0x000000050f057291 */ /* 0x000fe2000f8e583f */
[----:B------:R2:W-:Y:S01]  /*2400*/  STL [R1+0x5c], RZ ;  /* 0x00005cff01007387 */ /* 0x0005e20000100800 */
[----:B------:R-:W-:Y:S01]  /*2410*/  UMOV UR9, 0x40000040 ;  /* 0x4000004000097882 */ /* 0x000fe20000000000 */
[----:B------:R-:W-:Y:S01]  /*2420*/  UMOV UR11, 0x40000040 ;  /* 0x40000040000b7882 */ /* 0x000fe20000000000 */
[----:B------:R-:W-:Y:S01]  /*2430*/  CS2R R8, SRZ ;  /* 0x0000000000087805 */ /* 0x000fe2000001ff00 */
[----:B------:R-:W-:Y:S01]  /*2440*/  UMOV UR8, UR4 ;  /* 0x0000000400087c82 */ /* 0x000fe20008000000 */
[----:B------:R2:W-:Y:S01]  /*2450*/  STL [R1+0x58], RZ ;  /* 0x000058ff01007387 */ /* 0x0005e20000100800 */
[----:B------:R-:W-:Y:S01]  /*2460*/  UMOV UR10, UR5 ;  /* 0x00000005000a7c82 */ /* 0x000fe20008000000 */
[----:B------:R-:W-:Y:S01]  /*2470*/  CS2R R10, SRZ ;  /* 0x00000000000a7805 */ /* 0x000fe2000001ff00 */
[----:B------:R-:W-:Y:S01]  /*2480*/  QGMMA.64x256x32.F32.E4M3.E4M3 R24, gdesc[UR8], RZ, !UPT ;  /* 0x03e00000081879f3 */ /* 0x000fe2000c7008ff */
[----:B------:R-:W-:Y:S01]  /*2490*/  UIADD3 UR8, UR4, 0x2, URZ ;  /* 0x0000000204087890 */ /* 0x000fe2000fffe03f */
[----:B------:R2:W-:Y:S01]  /*24a0*/  STL [R1+0x54], RZ ;  /* 0x000054ff01007387 */ /* 0x0005e20000100800 */
[----:B------:R-:W-:Y:S01]  /*24b0*/  UIADD3 UR10, UR5, 0x2, URZ ;  /* 0x00000002050a7890 */ /* 0x000fe2000fffe03f */
[----:B------:R-:W-:Y:S01]  /*24c0*/  CS2R R12, SRZ ;  /* 0x00000000000c7805 */ /* 0x000fe2000001ff00 */
[----:B------:R-:W-:Y:S01]  /*24d0*/  UMOV UR9, 0x40000040 ;  /* 0x4000004000097882 */ /* 0x000fe20000000000 */
[----:B------:R-:W-:Y:S01]  /*24e0*/  UMOV UR11, 0x40000040 ;  /* 0x40000040000b7882 */ /* 0x000fe20000000000 */
        /* <DEDUP_REMOVED lines=57> */
[----:B------:R-:W-:Y:S01]  /*2880*/  CS2R R226, SRZ ;  /* 0x0000000000e27805 */ /* 0x000fe2000001ff00 */
[----:B------:R-:W-:-:S02]  /*2890*/  IMAD.MOV.U32 R228, RZ, RZ, RZ ;  /* 0x000000ffffe47224 */ /* 0x000fc400078e00ff */
[----:B------:R2:W-:Y:S04]  /*28a0*/  STL [R1+0x14], RZ ;  /* 0x000014ff01007387 */ /* 0x0005e80000100800 */
[----:B------:R2:W-:Y:S04]  /*28b0*/  STL [R1+0x10], RZ ;  /* 0x000010ff01007387 */ /* 0x0005e80000100800 */
[----:B------:R2:W-:Y:S04]  /*28c0*/  STL [R1+0xc], RZ ;  /* 0x00000cff01007387 */ /* 0x0005e80000100800 */
[----:B------:R2:W-:Y:S04]  /*28d0*/  STL [R1+0x8], RZ ;  /* 0x000008ff01007387 */ /* 0x0005e80000100800 */
[----:B------:R2:W-:Y:S04]  /*28e0*/  STL [R1+0x4], RZ ;  /* 0x000004ff01007387 */ /* 0x0005e80000100800 */
[----:B------:R2:W-:Y:S01]  /*28f0*/  STL [R1], RZ ;  /* 0x000000ff01007387 */ /* 0x0005e20000100800 */
[----:B------:R-:W-:Y:S01]  /*2900*/  QGMMA.64x256x32.F32.E4M3.E4M3 R24, gdesc[UR8], R24 ;  /* 0x03e00000081879f3 */ /* 0x000fe20008700818 */
[----:B------:R-:W-:-:S02]  /*2910*/  UIADD3 UR8, UR4, 0x4, URZ ;  /* 0x0000000404087890 */ /* 0x000fc4000fffe03f */
[----:B------:R-:W-:Y:S01]  /*2920*/  UIADD3 UR10, UR5, 0x4, URZ ;  /* 0x00000004050a7890 */ /* 0x000fe2000fffe03f */
[----:B------:R-:W-:Y:S01]  /*2930*/  UMOV UR9, 0x40000040 ;  /* 0x4000004000097882 */ /* 0x000fe20000000000 */
[----:B------:R-:W-:-:S15]  /*2940*/  UMOV UR11, 0x40000040 ;  /* 0x40000040000b7882 */ /* 0x000fde0000000000 */
[----:B------:R-:W-:-:S08]  /*2950*/  NOP ;  /* 0x0000000000007918 */ /* 0x000fd00000000000 */
[----:B------:R-:W-:Y:S01]  /*2960*/  QGMMA.64x256x32.F32.E4M3.E4M3 R24, gdesc[UR8], R24 ;  /* 0x03e00000081879f3 */ /* 0x000fe20008700818 */
[----:B------:R-:W-:Y:S02]  /*2970*/  UIADD3 UR10, UR5, 0x6, URZ ;  /* 0x00000006050a7890 */ /* 0x000fe4000fffe03f */
[----:B------:R-:W-:Y:S01]  /*2980*/  UIADD3 UR8, UR4, 0x6, URZ ;  /* 0x0000000604087890 */ /* 0x000fe2000fffe03f */
[----:B------:R-:W-:Y:S01]  /*2990*/  ULDC UR5, c[0x0][0x50c] ;  /* 0x0001430000057ab9 */ /* 0x000fe20000000800 */
[----:B------:R-:W-:Y:S01]  /*29a0*/  UMOV UR9, 0x40000040 ;  /* 0x4000004000097882 */ /* 0x000fe20000000000 */
[----:B------:R-:W-:Y:S01]  /*29b0*/  UISETP.NE.AND UP0, UPT, UR5, 0x4, UPT ;  /* 0x000000040500788c */ /* 0x000fe2000bf05270 */
[----:B------:R-:W-:Y:S01]  /*29c0*/  UMOV UR11, 0x40000040 ;  /* 0x40000040000b7882 */ /* 0x000fe20000000000 */
[----:B------:R-:W-:Y:S02]  /*29d0*/  UMOV UR4, 0x4 ;  /* 0x0000000400047882 */ /* 0x000fe40000000000 */
[----:B------:R-:W-:-:S06]  /*29e0*/  USEL UR5, URZ, 0x1, UP0 ;  /* 0x000000013f057887 */ /* 0x000fcc0008000000 */
[----:B------:R-:W-:-:S12]  /*29f0*/  ISETP.NE.AND P0, PT, RZ, UR5, PT ;  /* 0x00000005ff007c0c */ /* 0x000fd8000bf05270 */
[----:B------:R-:W-:Y:S01]  /*2a00*/  QGMMA.64x256x32.F32.E4M3.E4M3 R24, gdesc[UR8], R24, gsb0 ;  /* 0x03e00000081879f3 */ /* 0x000fe20008000818 */
[----:B--2---:R-:W-:Y:S05]  /*2a10*/  @!P0 BRA `(.L_x_24) ;  /* 0x0000000800808947 */ /* 0x004fea0003800000 */
[----:B------:R-:W-:Y:S02]  /*2a20*/  WARPGROUP.DEPBAR.LE gsb0, 0x0 ;  /* 0x00008000000079c5 */ /* 0x000fe40000010000 */
[----:B------:R-:W-:-:S01]  /*2a30*/  FADD R227, RZ, R25 ;  /* 0x00000019ffe37221 */ /* 0x000fc20000000000 */
[----:B------:R-:W-:Y:S01]  /*2a40*/  FADD R228, RZ, R24 ;  /* 0x00000018ffe47221 */ /* 0x000fe20000000000 */
[----:B------:R-:W-:-:S01]  /*2a50*/  FADD R226, RZ, R26 ;  /* 0x0000001affe27221 */ /* 0x000fc20000000000 */
[----:B------:R-:W-:Y:S01]  /*2a60*/  FADD R225, RZ, R27 ;  /* 0x0000001bffe17221 */ /* 0x000fe20000000000 */
[----:B------:R-:W-:-:S01]  /*2a70*/  FADD R224, RZ, R28 ;  /* 0x0000001cffe07221 */ /* 0x000fc20000000000 */
[----:B------:R0:W-:Y:S01]  /*2a80*/  STL [R1+0xa0], R227 ;  /* 0x0000a0e301007387 */ /* 0x0001e20000100800 */
[----:B------:R-:W-:-:S01]  /*2a90*/  FADD R223, RZ, R29 ;  /* 0x0000001dffdf7221 */ /* 0x000fc20000000000 */
[----:B------:R-:W-:Y:S01]  /*2aa0*/  FADD R222, RZ, R30 ;  /* 0x0000001effde7221 */ /* 0x000fe20000000000 */
[----:B------:R-:W-:-:S01]  /*2ab0*/  FADD R221, RZ, R31 ;  /* 0x0000001fffdd7221 */ /* 0x000fc20000000000 */
[----:B------:R-:W-:Y:S01]  /*2ac0*/  FADD R220, RZ, R32 ;  /* 0x00000020ffdc7221 */ /* 0x000fe20000000000 */
[----:B------:R-:W-:-:S01]  /*2ad0*/  FADD R219, RZ, R33 ;  /* 0x00000021ffdb7221 */ /* 0x000fc20000000000 */
[----:B------:R-:W-:Y:S01]  /*2ae0*/  FADD R218, RZ, R34 ;  /* 0x00000022ffda7221 */ /* 0x000fe20000000000 */
[----:B------:R-:W-:-:S01]  /*2af0*/  FADD R217, RZ, R35 ;  /* 0x00000023ffd97221 */ /* 0x000fc20000000000 */
[----:B------:R-:W-:Y:S01]  /*2b00*/  FADD R216, RZ, R36 ;  /* 0x00000024ffd87221 */ /* 0x000fe20000000000 */
[----:B------:R-:W-:-:S01]  /*2b10*/  FADD R215, RZ, R37 ;  /* 0x00000025ffd77221 */ /* 0x000fc20000000000 */
[----:B0-----:R-:W-:Y:S01]  /*2b20*/  FADD R227, RZ, R124 ;  /* 0x0000007cffe37221 */ /* 0x001fe20000000000 */
[----:B------:R-:W-:-:S01]  /*2b30*/  FADD R214, RZ, R38 ;  /* 0x00000026ffd67221 */ /* 0x000fc20000000000 */
[----:B------:R-:W-:Y:S01]  /*2b40*/  FADD R213, RZ, R39 ;  /* 0x00000027ffd57221 */ /* 0x000fe20000000000 */
[----:B------:R-:W-:-:S01]  /*2b50*/  FADD R212, RZ, R40 ;  /* 0x00000028ffd47221 */ /* 0x000fc20000000000 */
[----:B------:R-:W-:Y:S01]  /*2b60*/  FADD R211, RZ, R41 ;  /* 0x00000029ffd37221 */ /* 0x000fe20000000000 */
[----:B------:R0:W-:Y:S01]  /*2b70*/  STL [R1], R227 ;  /* 0x000000e301007387 */ /* 0x0001e20000100800 */
        /* <DEDUP_REMOVED lines=94> */
[----:B0-----:R-:W-:-:S05]  /*3160*/  FADD R227, RZ, R131 ;  /* 0x00000083ffe37221 */ /* 0x001fca0000000000 */
[----:B------:R0:W-:Y:S02]  /*3170*/  STL [R1+0x1c], R227 ;  /* 0x00001ce301007387 */ /* 0x0001e40000100800 */
        /* <DEDUP_REMOVED lines=39> */
[----:B------:R0:W-:Y:S04]  /*33f0*/  STL [R1+0x6c], R227 ;  /* 0x00006ce301007387 */ /* 0x0001e80000100800 */
[----:B0-----:R0:W5:Y:S01]  /*3400*/  LDL.LU R227, [R1+0xa0] ;  /* 0x0000a00001e37983 */ /* 0x0011620000300800 */
[----:B------:R-:W-:-:S05]  /*3410*/  UMOV UR4, URZ ;  /* 0x0000003f00047c82 */ /* 0x000fca0008000000 */
.L_x_24:
[----:B------:R-:W-:Y:S01]  /*3420*/  UIADD3 UR31, UR15, 0x1, URZ ;  /* 0x000000010f1f7890 */ /* 0x000fe2000fffe03f */
[----:B------:R-:W-:-:S03]  /*3430*/  UMOV UR6, 0x1 ;  /* 0x0000000100067882 */ /* 0x000fc60000000000 */
[----:B------:R-:W-:-:S04]  /*3440*/  UISETP.NE.AND UP0, UPT, UR31, 0x4, UPT ;  /* 0x000000041f00788c */ /* 0x000fc8000bf05270 */
[----:B------:R-:W-:Y:S02]  /*3450*/  USEL UR32, URZ, 0x1, UP0 ;  /* 0x000000013f207887 */ /* 0x000fe40008000000 */
[----:B------:R-:W-:Y:S02]  /*3460*/  USEL UR31, UR31, URZ, UP0 ;  /* 0x0000003f1f1f7287 */ /* 0x000fe40008000000 */
[----:B------:R-:W-:-:S12]  /*3470*/  ULOP3.LUT UR32, UR23, UR32, URZ, 0x3c, !UPT ;  /* 0x0000002017207292 */ /* 0x000fd8000f8e3c3f */
.L_x_19:
[----:B------:R-:W-:-:S06]  /*3480*/  UISETP.GE.AND UP0, UPT, UR20, 0x1, UPT ;  /* 0x000000011400788c */ /* 0x000fcc000bf06270 */
[----:B------:R-:W-:-:S13]  /*3490*/  PLOP3.LUT P0, PT, PT, PT, UP0, 0x80, 0x0 ;  /* 0x000000000000781c */ /* 0x000fda0003f0f008 */
[----:B------:R-:W-:Y:S05]  /*34a0*/  @!P0 BRA `(.L_x_25) ;  /* 0x0000001000dc8947 */ /* 0x000fea0003800000 */
[----:B------:R-:W-:Y:S01]  /*34b0*/  UMOV UR33, UR20 ;  /* 0x0000001400217c82 */ /* 0x000fe20008000000 */
[----:B------:R-:W-:Y:S01]  /*34c0*/  UMOV UR34, UR15 ;  /* 0x0000000f00227c82 */ /* 0x000fe20008000000 */
[----:B------:R-:W-:-:S05]  /*34d0*/  ULDC UR35, c[0x0][0x50c] ;  /* 0x0001430000237ab9 */ /* 0x000fca0000000800 */
.L_x_33:
[----:B------:R-:W-:-:S06]  /*34e0*/  UISETP.NE.AND UP0, UPT, UR26, 0x3, UPT ;  /* 0x000000031a00788c */ /* 0x000fcc000bf05270 */
[----:B------:R-:W-:-:S13]  /*34f0*/  PLOP3.LUT P1, PT, PT, PT, UP0, 0x80, 0x0 ;  /* 0x000000000000781c */ /* 0x000fda0003f2f008 */
[----:B-----5:R-:W-:Y:S05]  /*3500*/  @!P1 BRA `(.L_x_26) ;  /* 0x0000000000049947 */ /* 0x020fea0003800000 */
[----:B------:R-:W-:Y:S01]  /*3510*/  BPT.TRAP 0x1 ;  /* 0x000000040000795c */ /* 0x000fe20000300000 */
.L_x_26:
[----:B------:R-:W-:Y:S01]  /*3520*/  ULEA UR8, UR31, UR12, 0x3 ;  /* 0x0000000c1f087291 */ /* 0x000fe2000f8e183f */
[----:B------:R-:W-:-:S05]  /*3530*/  IMAD.U32 R229, RZ, RZ, UR32 ;  /* 0x00000020ffe57e24 */ /* 0x000fca000f8e00ff */
[----:B------:R-:W-:-:S04]  /*3540*/  SHF.L.U32 R229, R229, 0x1f, RZ ;  /* 0x0000001fe5e57819 */ /* 0x000fc800000006ff */
[----:B------:R1:W2:Y:S01]  /*3550*/  SYNCS.PHASECHK.TRANS64.TRYWAIT P0, [UR8], R229 ;  /* 0x000000e5ff0075a7 */ /* 0x0002a20008000148 */
[----:B------:R-:W-:Y:S05]  /*3560*/  @!P1 BRA `(.L_x_27) ;  /* 0x0000000000049947 */ /* 0x000fea0003800000 */
[----:B------:R-:W-:Y:S01]  /*3570*/  BPT.TRAP 0x1 ;  /* 0x000000040000795c */ /* 0x000fe20000300000 */
.L_x_27:
[----:B--2---:R-:W-:Y:S05]  /*3580*/  @P0 BRA `(.L_x_28) ;  /* 0x0000000000080947 */ /* 0x004fea0003800000 */
[----:B------:R-:W2:Y:S02]  /*3590*/  SYNCS.PHASECHK.TRANS64.TRYWAIT P0, [UR8], R229 ;  /* 0x000000e5ff0075a7 */ /* 0x000ea40008000148 */
[----:B--2---:R-:W-:Y:S05]  /*35a0*/  @!P0 BRA `(.L_x_29) ;  /* 0x000000cc00d08947 */ /* 0x004fea0003800000 */
.L_x_28:
[----:B------:R-:W-:Y:S01]  /*35b0*/  UIADD3 UR8, UR12, 0x180, URZ ;  /* 0x000001800c087890 */ /* 0x000fe2000fffe03f */
[----:B------:R-:W-:Y:S01]  /*35c0*/  WARPGROUP.ARRIVE ;  /* 0x00000000000079c5 */ /* 0x000fe20000000000 */
[----:B------:R-:W-:Y:S02]  /*35d0*/  UIADD3 UR9, UR12, 0x8180, URZ ;  /* 0x000081800c097890 */ /* 0x000fe4000fffe03f */
[----:B------:R-:W-:Y:S02]  /*35e0*/  UISETP.NE.AND UP0, UPT, UR5, URZ, UPT ;  /* 0x0000003f0500728c */ /* 0x000fe4000bf05270 */
[----:B------:R-:W-:Y:S02]  /*35f0*/  USHF.R.U32.HI UR8, URZ, 0x4, UR8 ;  /* 0x000000043f087899 */ /* 0x000fe40008011608 */
[----:B------:R-:W-:Y:S02]  /*3600*/  USHF.R.U32.HI UR9, URZ, 0x4, UR9 ;  /* 0x000000043f097899 */ /* 0x000fe40008011609 */
[----:B------:R-:W-:-:S02]  /*3610*/  USEL UR6, UR6, URZ, !UP0 ;  /* 0x0000003f06067287 */ /* 0x000fc4000c000000 */
[----:B------:R-:W-:Y:S02]  /*3620*/  ULOP3.LUT UR8, UR8, 0x3fff, URZ, 0xc0, !UPT ;  /* 0x00003fff08087892 */ /* 0x000fe4000f8ec03f */
[----:B------:R-:W-:Y:S02]  /*3630*/  ULOP3.LUT UR9, UR9, 0x3fff, URZ, 0xc0, !UPT ;  /* 0x00003fff09097892 */ /* 0x000fe4000f8ec03f */
[----:B------:R-:W-:Y:S02]  /*3640*/  UISETP.NE.U32.AND UP0, UPT, UR6, URZ, UPT ;  /* 0x0000003f0600728c */ /* 0x000fe4000bf05070 */
[----:B------:R-:W-:Y:S02]  /*3650*/  ULOP3.LUT UR5, UR8, 0x10000, URZ, 0xfc, !UPT ;  /* 0x0001000008057892 */ /* 0x000fe4000f8efc3f */
[----:B------:R-:W-:Y:S02]  /*3660*/  ULOP3.LUT UR6, UR9, 0x10000, URZ, 0xfc, !UPT ;  /* 0x0001000009067892 */ /* 0x000fe4000f8efc3f */
[----:B------:R-:W-:-:S02]  /*3670*/  ULEA UR5, UR31, UR5, 0x9 ;  /* 0x000000051f057291 */ /* 0x000fc4000f8e483f */
[----:B------:R-:W-:Y:S01]  /*3680*/  ULEA UR6, UR31, UR6, 0xb ;  /* 0x000000061f067291 */ /* 0x000fe2000f8e583f */
[----:B------:R-:W-:Y:S01]  /*3690*/  UMOV UR9, 0x40000040 ;  /* 0x4000004000097882 */ /* 0x000fe20000000000 */
[----:B------:R-:W-:Y:S01]  /*36a0*/  UMOV UR11, 0x40000040 ;  /* 0x40000040000b7882 */ /* 0x000fe20000000000 */
[----:B------:R-:W-:Y:S02]  /*36b0*/  UIADD3 UR4, UR4, 0x4, URZ ;  /* 0x0000000404047890 */ /* 0x000fe4000fffe03f */
[----:B------:R-:W-:Y:S02]  /*36c0*/  UMOV UR8, UR5 ;  /* 0x0000000500087c82 */ /* 0x000fe40008000000 */
[----:B------:R-:W-:Y:S02]  /*36d0*/  UMOV UR10, UR6 ;  /* 0x00000006000a7c82 */ /* 0x000fe40008000000 */
[----:B------:R-:W-:Y:S01]  /*36e0*/  QGMMA.64x256x32.F32.E4M3.E4M3 R24, gdesc[UR8], R24, UP0 ;  /* 0x03e00000081879f3 */ /* 0x000fe2000bf00818 */
[----:B------:R-:W-:-:S02]  /*36f0*/  UIADD3 UR8, UR5, 0x2, URZ ;  /* 0x0000000205087890 */ /* 0x000fc4000fffe03f */
[----:B------:R-:W-:Y:S01]  /*3700*/  UIADD3 UR10, UR6, 0x2, URZ ;  /* 0x00000002060a7890 */ /* 0x000fe2000fffe03f */
[----:B------:R-:W-:Y:S01]  /*3710*/  UMOV UR9, 0x40000040 ;  /* 0x4000004000097882 */ /* 0x000fe20000000000 */
[----:B------:R-:W-:Y:S01]  /*3720*/  UMOV UR11, 0x40000040 ;  /* 0x40000040000b7882 */ /* 0x000fe20000000000 */
[----:B------:R-:W-:-:S15]  /*3730*/  UISETP.NE.AND UP0, UPT, UR4, UR35, UPT ;  /* 0x000000230400728c */ /* 0x000fde000bf05270 */
[----:B------:R-:W-:-:S07]  /*3740*/  NOP ;  /* 0x0000000000007918 */ /* 0x000fce0000000000 */
[----:B------:R-:W-:Y:S01]  /*3750*/  QGMMA.64x256x32.F32.E4M3.E4M3 R24, gdesc[UR8], R24 ;  /* 0x03e00000081879f3 */ /* 0x000fe20008700818 */
[----:B------:R-:W-:Y:S02]  /*3760*/  UIADD3 UR8, UR5, 0x4, URZ ;  /* 0x0000000405087890 */ /* 0x000fe4000fffe03f */
[----:B------:R-:W-:Y:S01]  /*3770*/  UIADD3 UR10, UR6, 0x4, URZ ;  /* 0x00000004060a7890 */ /* 0x000fe2000fffe03f */
[----:B------:R-:W-:Y:S01]  /*3780*/  UMOV UR9, 0x40000040 ;  /* 0x4000004000097882 */ /* 0x000fe20000000000 */
[----:B------:R-:W-:-:S15]  /*3790*/  UMOV UR11, 0x40000040 ;  /* 0x40000040000b7882 */ /* 0x000fde0000000000 */
[----:B------:R-:W-:-:S08]  /*37a0*/  NOP ;  /* 0x0000000000007918 */ /* 0x000fd00000000000 */
[----:B------:R-:W-:Y:S01]  /*37b0*/  QGMMA.64x256x32.F32.E4M3.E4M3 R24, gdesc[UR8], R24 ;  /* 0x03e00000081879f3 */ /* 0x000fe20008700818 */
[----:B------:R-:W-:Y:S02]  /*37c0*/  UIADD3 UR8, UR5, 0x6, URZ ;  /* 0x0000000605087890 */ /* 0x000fe4000fffe03f */
[----:B------:R-:W-:Y:S01]  /*37d0*/  UIADD3 UR10, UR6, 0x6, URZ ;  /* 0x00000006060a7890 */ /* 0x000fe2000fffe03f */
[----:B------:R-:W-:Y:S01]  /*37e0*/  UMOV UR9, 0x40000040 ;  /* 0x4000004000097882 */ /* 0x000fe20000000000 */
[----:B------:R-:W-:Y:S01]  /*37f0*/  UMOV UR11, 0x40000040 ;  /* 0x40000040000b7882 */ /* 0x000fe20000000000 */
[----:B------:R-:W-:-:S06]  /*3800*/  USEL UR5, URZ, 0x1, UP0 ;  /* 0x000000013f057887 */ /* 0x000fcc0008000000 */
[----:B------:R-:W-:-:S15]  /*3810*/  ISETP.NE.AND P0, PT, RZ, UR5, PT ;  /* 0x00000005ff007c0c */ /* 0x000fde000bf05270 */
[----:B------:R-:W-:-:S01]  /*3820*/  NOP ;  /* 0x0000000000007918 */ /* 0x000fc20000000000 */
[----:B------:R-:W-:Y:S03]  /*3830*/  QGMMA.64x256x32.F32.E4M3.E4M3 R24, gdesc[UR8], R24, gsb0 ;  /* 0x03e00000081879f3 */ /* 0x000fe60008000818 */
[----:B------:R-:W-:Y:S02]  /*3840*/  WARPGROUP.DEPBAR.LE gsb0, 0x1 ;  /* 0x00008000000079c5 */ /* 0x000fe40000010100 */
[----:B------:R-:W-:Y:S05]  /*3850*/  @!P0 BRA `(.L_x_30) ;  /* 0x0000000c00708947 */ /* 0x000fea0003800000 */
[----:B------:R-:W-:Y:S02]  /*3860*/  WARPGROUP.DEPBAR.LE gsb0, 0x0 ;  /* 0x00008000000079c5 */ /* 0x000fe40000010000 */
[----:B-----5:R-:W-:-:S01]  /*3870*/  FADD R227, R25, R227 ;  /* 0x000000e319e37221 */ /* 0x020fc20000000000 */
[----:B------:R-:W-:Y:S01]  /*3880*/  FADD R226, R26, R226 ;  /* 0x000000e21ae27221 */ /* 0x000fe20000000000 */
[----:B------:R-:W-:-:S01]  /*3890*/  FADD R225, R27, R225 ;  /* 0x000000e11be17221 */ /* 0x000fc20000000000 */
[----:B------:R-:W-:Y:S01]  /*38a0*/  FADD R224, R28, R224 ;  /* 0x000000e01ce07221 */ /* 0x000fe20000000000 */
[----:B------:R-:W-:-:S01]  /*38b0*/  FADD R223, R29, R223 ;  /* 0x000000df1ddf7221 */ /* 0x000fc20000000000 */
[----:B------:R2:W-:Y:S01]  /*38c0*/  STL [R1+0xa0], R227 ;  /* 0x0000a0e301007387 */ /* 0x0005e20000100800 */
[----:B------:R-:W-:-:S01]  /*38d0*/  FADD R222, R30, R222 ;  /* 0x000000de1ede7221 */ /* 0x000fc20000000000 */
[----:B------:R-:W-:Y:S01]  /*38e0*/  FADD R221, R31, R221 ;  /* 0x000000dd1fdd7221 */ /* 0x000fe20000000000 */
[----:B------:R-:W-:-:S01]  /*38f0*/  FADD R220, R32, R220 ;  /* 0x000000dc20dc7221 */ /* 0x000fc20000000000 */
[----:B------:R-:W-:Y:S01]  /*3900*/  FADD R219, R33, R219 ;  /* 0x000000db21db7221 */ /* 0x000fe20000000000 */
[----:B------:R-:W-:-:S01]  /*3910*/  FADD R218, R34, R218 ;  /* 0x000000da22da7221 */ /* 0x000fc20000000000 */
[----:B------:R-:W-:Y:S01]  /*3920*/  FADD R217, R35, R217 ;  /* 0x000000d923d97221 */ /* 0x000fe20000000000 */
[----:B------:R-:W-:-:S01]  /*3930*/  FADD R216, R36, R216 ;  /* 0x000000d824d87221 */ /* 0x000fc20000000000 */
[----:B------:R-:W-:Y:S01]  /*3940*/  FADD R215, R37, R215 ;  /* 0x000000d725d77221 */ /* 0x000fe20000000000 */
[----:B------:R-:W-:-:S01]  /*3950*/  FADD R214, R38, R214 ;  /* 0x000000d626d67221 */ /* 0x000fc20000000000 */
[----:B--2---:R-:W2:Y:S01]  /*3960*/  LDL.LU R227, [R1+0x28] ;  /* 0x0000280001e37983 */ /* 0x004ea20000300800 */
[----:B------:R-:W-:-:S01]  /*3970*/  FADD R213, R39, R213 ;  /* 0x000000d527d57221 */ /* 0x000fc20000000000 */
[----:B------:R-:W-:Y:S01]  /*3980*/  FADD R212, R40, R212 ;  /* 0x000000d428d47221 */ /* 0x000fe20000000000 */
[----:B------:R-:W-:-:S01]  /*3990*/  FADD R211, R41, R211 ;  /* 0x000000d329d37221 */ /* 0x000fc20000000000 */
[----:B------:R3:W-:Y:S01]  /*39a0*/  STL [R1+0xa4], R226 ;  /* 0x0000a4e201007387 */ /* 0x0007e20000100800 */
[----:B------:R-:W-:-:S03]  /*39b0*/  FADD R228, R24, R228 ;  /* 0x000000e418e47221 */ /* 0x000fc60000000000 */
[----:B---3--:R-:W3:Y:S04]  /*39c0*/  LDL.LU R226, [R1+0x24] ;  /* 0x0000240001e27983 */ /* 0x008ee80000300800 */
[----:B------:R4:W-:Y:S04]  /*39d0*/  STL [R1+0xa8], R225 ;  /* 0x0000a8e101007387 */ /* 0x0009e80000100800 */
[----:B----4-:R-:W4:Y:S04]  /*39e0*/  LDL.LU R225, [R1+0x20] ;  /* 0x0000200001e17983 */ /* 0x010f280000300800 */
[----:B------:R0:W-:Y:S04]  /*39f0*/  STL [R1+0xac], R224 ;  /* 0x0000ace001007387 */ /* 0x0001e80000100800 */
[----:B0-----:R-:W4:Y:S04]  /*3a00*/  LDL.LU R224, [R1+0x1c] ;  /* 0x00001c0001e07983 */ /* 0x001f280000300800 */
        /* <DEDUP_REMOVED lines=13> */
[----:B0-----:R-:W4:Y:S04]  /*3ae0*/  LDL.LU R217, [R1] ;  /* 0x0000000001d97983 */ /* 0x001f280000300800 */
[----:B------:R-:W-:Y:S04]  /*3af0*/  STL [R1+0xcc], R216 ;  /* 0x0000ccd801007387 */ /* 0x000fe80000100800 */
[----:B------:R-:W-:Y:S04]  /*3b00*/  STL [R1+0xd0], R215 ;  /* 0x0000d0d701007387 */ /* 0x000fe80000100800 */
[----:B------:R-:W-:Y:S04]  /*3b10*/  STL [R1+0xd4], R214 ;  /* 0x0000d4d601007387 */ /* 0x000fe80000100800 */
[----:B------:R-:W-:Y:S04]  /*3b20*/  STL [R1+0xd8], R213 ;  /* 0x0000d8d501007387 */ /* 0x000fe80000100800 */
[----:B------:R-:W-:Y:S04]  /*3b30*/  STL [R1+0xdc], R212 ;  /* 0x0000dcd401007387 */ /* 0x000fe80000100800 */
[----:B------:R0:W-:Y:S01]  /*3b40*/  STL [R1+0xe0], R211 ;  /* 0x0000e0d301007387 */ /* 0x0001e20000100800 */
[----:B--2---:R-:W-:-:S01]  /*3b50*/  FADD R227, R134, R227 ;  /* 0x000000e386e37221 */ /* 0x004fc20000000000 */
[----:B---3--:R-:W-:Y:S01]  /*3b60*/  FADD R226, R133, R226 ;  /* 0x000000e285e27221 */ /* 0x008fe20000000000 */
[----:B----4-:R-:W-:-:S01]  /*3b70*/  FADD R225, R132, R225 ;  /* 0x000000e184e17221 */ /* 0x010fc20000000000 */
[----:B------:R-:W-:Y:S01]  /*3b80*/  FADD R224, R131, R224 ;  /* 0x000000e083e07221 */ /* 0x000fe20000000000 */
[----:B------:R-:W-:-:S01]  /*3b90*/  FADD R223, R130, R223 ;  /* 0x000000df82df7221 */ /* 0x000fc20000000000 */
[----:B------:R-:W-:Y:S01]  /*3ba0*/  FADD R222, R129, R222 ;  /* 0x000000de81de7221 */ /* 0x000fe20000000000 */
[----:B------:R-:W-:-:S01]  /*3bb0*/  FADD R221, R128, R221 ;  /* 0x000000dd80dd7221 */ /* 0x000fc20000000000 */
[----:B------:R-:W-:Y:S01]  /*3bc0*/  FADD R220, R127, R220 ;  /* 0x000000dc7fdc7221 */ /* 0x000fe20000000000 */
[----:B------:R-:W-:-:S01]  /*3bd0*/  FADD R219, R126, R219 ;  /* 0x000000db7edb7221 */ /* 0x000fc20000000000 */
[----:B------:R-:W-:Y:S01]  /*3be0*/  FADD R218, R125, R218 ;  /* 0x000000da7dda7221 */ /* 0x000fe20000000000 */
[----:B------:R-:W-:-:S05]  /*3bf0*/  FADD R217, R124, R217 ;  /* 0x000000d97cd97221 */ /* 0x000fca0000000000 */
[----:B------:R2:W-:Y:S04]  /*3c00*/  STL [R1], R217 ;  /* 0x000000d901007387 */ /* 0x0005e80000100800 */
[----:B------:R3:W-:Y:S04]  /*3c10*/  STL [R1+0x4], R218 ;  /* 0x000004da01007387 */ /* 0x0007e80000100800 */
[----:B------:R4:W-:Y:S04]  /*3c20*/  STL [R1+0x8], R219 ;  /* 0x000008db01007387 */ /* 0x0009e80000100800 */
[----:B------:R1:W-:Y:S04]  /*3c30*/  STL [R1+0xc], R220 ;  /* 0x00000cdc01007387 */ /* 0x0003e80000100800 */
[----:B------:R1:W-:Y:S04]  /*3c40*/  STL [R1+0x10], R221 ;  /* 0x000010dd01007387 */ /* 0x0003e80000100800 */
[----:B------:R1:W-:Y:S04]  /*3c50*/  STL [R1+0x14], R222 ;  /* 0x000014de01007387 */ /* 0x0003e80000100800 */
[----:B------:R1:W-:Y:S04]  /*3c60*/  STL [R1+0x18], R223 ;  /* 0x000018df01007387 */ /* 0x0003e80000100800 */
[----:B------:R1:W-:Y:S04]  /*3c70*/  STL [R1+0x1c], R224 ;  /* 0x00001ce001007387 */ /* 0x0003e80000100800 */
[----:B0-----:R-:W4:Y:S04]  /*3c80*/  LDL.LU R211, [R1+0x2c] ;  /* 0x00002c0001d37983 */ /* 0x001f280000300800 */
[----:B------:R0:W-:Y:S04]  /*3c90*/  STL [R1+0x20], R225 ;  /* 0x000020e101007387 */ /* 0x0001e80000100800 */
[----:B------:R-:W4:Y:S04]  /*3ca0*/  LDL.LU R212, [R1+0x30] ;  /* 0x0000300001d47983 */ /* 0x000f280000300800 */
[----:B------:R0:W-:Y:S04]  /*3cb0*/  STL [R1+0x24], R226 ;  /* 0x000024e201007387 */ /* 0x0001e80000100800 */
[----:B------:R-:W4:Y:S04]  /*3cc0*/  LDL.LU R213, [R1+0x34] ;  /* 0x0000340001d57983 */ /* 0x000f280000300800 */
[----:B------:R0:W-:Y:S04]  /*3cd0*/  STL [R1+0x28], R227 ;  /* 0x000028e301007387 */ /* 0x0001e80000100800 */
[----:B------:R-:W4:Y:S04]  /*3ce0*/  LDL.LU R214, [R1+0x38] ;  /* 0x0000380001d67983 */ /* 0x000f280000300800 */
[----:B------:R-:W4:Y:S04]  /*3cf0*/  LDL.LU R215, [R1+0x3c] ;  /* 0x00003c0001d77983 */ /* 0x000f280000300800 */
[----:B------:R-:W4:Y:S04]  /*3d00*/  LDL.LU R216, [R1+0x40] ;  /* 0x0000400001d87983 */ /* 0x000f280000300800 */
[----:B--2---:R-:W2:Y:S04]  /*3d10*/  LDL.LU R217, [R1+0x44] ;  /* 0x0000440001d97983 */ /* 0x004ea80000300800 */
[----:B---3--:R-:W3:Y:S04]  /*3d20*/  LDL.LU R218, [R1+0x48] ;  /* 0x0000480001da7983 */ /* 0x008ee80000300800 */
[----:B----4-:R-:W4:Y:S04]  /*3d30*/  LDL.LU R219, [R1+0x4c] ;  /* 0x00004c0001db7983 */ /* 0x010f280000300800 */
[----:B-1----:R-:W4:Y:S04]  /*3d40*/  LDL.LU R220, [R1+0x50] ;  /* 0x0000500001dc7983 */ /* 0x002f280000300800 */
[----:B------:R-:W4:Y:S04]  /*3d50*/  LDL.LU R221, [R1+0x54] ;  /* 0x0000540001dd7983 */ /* 0x000f280000300800 */
[----:B------:R-:W4:Y:S04]  /*3d60*/  LDL.LU R222, [R1+0x58] ;  /* 0x0000580001de7983 */ /* 0x000f280000300800 */
[----:B------:R-:W4:Y:S04]  /*3d70*/  LDL.LU R223, [R1+0x5c] ;  /* 0x00005c0001df7983 */ /* 0x000f280000300800 */
[----:B------:R-:W4:Y:S04]  /*3d80*/  LDL.LU R224, [R1+0x60] ;  /* 0x0000600001e07983 */ /* 0x000f280000300800 */
[----:B0-----:R-:W4:Y:S04]  /*3d90*/  LDL.LU R225, [R1+0x64] ;  /* 0x0000640001e17983 */ /* 0x001f280000300800 */
[----:B------:R-:W4:Y:S04]  /*3da0*/  LDL.LU R226, [R1+0x68] ;  /* 0x0000680001e27983 */ /* 0x000f280000300800 */
[----:B------:R-:W4:Y:S01]  /*3db0*/  LDL.LU R227, [R1+0x6c] ;  /* 0x00006c0001e37983 */ /* 0x000f220000300800 */
[----:B------:R-:W-:-:S05]  /*3dc0*/  FADD R211, R135, R211 ;  /* 0x000000d387d37221 */ /* 0x000fca0000000000 */
[----:B------:R0:W-:Y:S01]  /*3dd0*/  STL [R1+0x2c], R211 ;  /* 0x00002cd301007387 */ /* 0x0001e20000100800 */
[----:B------:R-:W-:-:S03]  /*3de0*/  FADD R212, R136, R212 ;  /* 0x000000d488d47221 */ /* 0x000fc60000000000 */
[----:B0-----:R0:W5:Y:S01]  /*3df0*/  LDL.LU R211, [R1+0xe0] ;  /* 0x0000e00001d37983 */ /* 0x0011620000300800 */
[----:B------:R-:W-:-:S03]  /*3e00*/  FADD R213, R137, R213 ;  /* 0x000000d589d57221 */ /* 0x000fc60000000000 */
[----:B------:R1:W-:Y:S01]  /*3e10*/  STL [R1+0x30], R212 ;  /* 0x000030d401007387 */ /* 0x0003e20000100800 */
[----:B------:R-:W-:-:S01]  /*3e20*/  FADD R214, R138, R214 ;  /* 0x000000d68ad67221 */ /* 0x000fc20000000000 */
[----:B------:R-:W-:Y:S02]  /*3e30*/  FADD R215, R139, R215 ;  /* 0x000000d78bd77221 */ /* 0x000fe40000000000 */
[----:B-1----:R0:W5:Y:S01]  /*3e40*/  LDL.LU R212, [R1+0xdc] ;  /* 0x0000dc0001d47983 */ /* 0x0021620000300800 */
[----:B------:R-:W-:-:S03]  /*3e50*/  FADD R216, R140, R216 ;  /* 0x000000d88cd87221 */ /* 0x000fc60000000000 */
[----:B------:R1:W-:Y:S01]  /*3e60*/  STL [R1+0x34], R213 ;  /* 0x000034d501007387 */ /* 0x0003e20000100800 */
[----:B--2---:R-:W-:-:S03]  /*3e70*/  FADD R217, R141, R217 ;  /* 0x000000d98dd97221 */ /* 0x004fc60000000000 */
[----:B-1----:R0:W5:Y:S01]  /*3e80*/  LDL.LU R213, [R1+0xd8] ;  /* 0x0000d80001d57983 */ /* 0x0021620000300800 */
[----:B---3--:R-:W-:-:S03]  /*3e90*/  FADD R218, R142, R218 ;  /* 0x000000da8eda7221 */ /* 0x008fc60000000000 */
[----:B------:R1:W-:Y:S01]  /*3ea0*/  STL [R1+0x38], R214 ;  /* 0x000038d601007387 */ /* 0x0003e20000100800 */
[----:B----4-:R-:W-:-:S01]  /*3eb0*/  FADD R219, R143, R219 ;  /* 0x000000db8fdb7221 */ /* 0x010fc20000000000 */
[----:B------:R-:W-:Y:S02]  /*3ec0*/  FADD R220, R144, R220 ;  /* 0x000000dc90dc7221 */ /* 0x000fe40000000000 */
[----:B-1----:R0:W5:Y:S04]  /*3ed0*/  LDL.LU R214, [R1+0xd4] ;  /* 0x0000d40001d67983 */ /* 0x0021680000300800 */
[----:B------:R1:W-:Y:S01]  /*3ee0*/  STL [R1+0x3c], R215 ;  /* 0x00003cd701007387 */ /* 0x0003e20000100800 */
[----:B------:R-:W-:-:S01]  /*3ef0*/  FADD R221, R145, R221 ;  /* 0x000000dd91dd7221 */ /* 0x000fc20000000000 */
[----:B------:R-:W-:-:S02]  /*3f00*/  FADD R222, R146, R222 ;  /* 0x000000de92de7221 */ /* 0x000fc40000000000 */
[----:B-1----:R0:W5:Y:S04]  /*3f10*/  LDL.LU R215, [R1+0xd0] ;  /* 0x0000d00001d77983 */ /* 0x0021680000300800 */
[----:B------:R1:W-:Y:S01]  /*3f20*/  STL [R1+0x40], R216 ;  /* 0x000040d801007387 */ /* 0x0003e20000100800 */
[----:B------:R-:W-:-:S03]  /*3f30*/  FADD R223, R147, R223 ;  /* 0x000000df93df7221 */ /* 0x000fc60000000000 */
        /* <DEDUP_REMOVED lines=13> */
[----:B------:R1:W-:Y:S04]  /*4010*/  STL [R1+0x54], R221 ;  /* 0x000054dd01007387 */ /* 0x0003e80000100800 */
        /* <DEDUP_REMOVED lines=12> */
[----:B-1----:R0:W5:Y:S01]  /*40e0*/  LDL.LU R227, [R1+0xa0] ;  /* 0x0000a00001e37983 */ /* 0x0021620000300800 */
        /* <DEDUP_REMOVED lines=82> */
[----:B0-----:R-:W-:-:S06]  /*4610*/  UMOV UR4, URZ ;  /* 0x0000003f00047c82 */ /* 0x001fcc0008000000 */
.L_x_30:
[----:B------:R-:W-:Y:S05]  /*4620*/  @!P1 BRA `(.L_x_31) ;  /* 0x0000000000049947 */ /* 0x000fea0003800000 */
[----:B------:R-:W-:Y:S01]  /*4630*/  BPT.TRAP 0x1 ;  /* 0x000000040000795c */ /* 0x000fe20000300000 */
.L_x_31:
[----:B------:R2:W-:Y:S04]  /*4640*/  STL [R1+0xa4], R2 ;  /* 0x0000a40201007387 */ /* 0x0005e80000100800 */
[----:B--2---:R-:W2:Y:S04]  /*4650*/  LDL R2, [R1+0x70] ;  /* 0x0000700001027983 */ /* 0x004ea80000100800 */
[----:B-----5:R3:W-:Y:S04]  /*4660*/  STL [R1+0xa0], R0 ;  /* 0x0000a00001007387 */ /* 0x0207e80000100800 */
[----:B---3--:R-:W3:Y:S01]  /*4670*/  LDL R0, [R1+0x78] ;  /* 0x0000780001007983 */ /* 0x008ee20000100800 */
[----:B-1----:R-:W-:Y:S01]  /*4680*/  IMAD.U32 R229, RZ, RZ, UR34 ;  /* 0x00000022ffe57e24 */ /* 0x002fe2000f8e00ff */
[----:B--2---:R-:W-:-:S02]  /*4690*/  ISETP.NE.AND P0, PT, R2, RZ, PT ;  /* 0x000000ff0200720c */ /* 0x004fc40003f05270 */
[----:B------:R1:W5:Y:S11]  /*46a0*/  LDL.LU R2, [R1+0xa4] ;  /* 0x0000a40001027983 */ /* 0x0003760000300800 */
[----:B------:R-:W-:-:S05]  /*46b0*/  @P0 LEA R229, R229, UR12, 0x3 ;  /* 0x0000000ce5e50c11 */ /* 0x000fca000f8e18ff */
[----:B------:R-:W-:-:S05]  /*46c0*/  @P0 VIADD R229, R229, 0x20 ;  /* 0x00000020e5e50836 */ /* 0x000fca0000000000 */
[----:B---3--:R-:W-:Y:S02]  /*46d0*/  @P0 PRMT R229, R0, 0x654, R229 ;  /* 0x0000065400e50816 */ /* 0x008fe400000000e5 */
[----:B------:R1:W5:Y:S01]  /*46e0*/  LDL.LU R0, [R1+0xa0] ;  /* 0x0000a00001007983 */ /* 0x0003620000300800 */
[----:B------:R-:W-:Y:S01]  /*46f0*/  UISETP.GT.U32.AND UP0, UPT, UR7, 0x1, UPT ;  /* 0x000000010700788c */ /* 0x000fe2000bf04070 */
[----:B------:R1:W-:Y:S05]  /*4700*/  @P0 SYNCS.ARRIVE.TRANS64.RED.A1T0 RZ, [R229+URZ], RZ ;  /* 0x000000ffe5ff09a7 */ /* 0x0003ea000810043f */
[----:B------:R-:W-:-:S13]  /*4710*/  PLOP3.LUT P0, PT, PT, PT, UP0, 0x80, 0x0 ;  /* 0x000000000000781c */ /* 0x000fda0003f0f008 */
[----:B-1----:R-:W-:Y:S05]  /*4720*/  @P0 BRA `(.L_x_32) ;  /* 0x0000000000040947 */ /* 0x002fea0003800000 */
[----:B------:R-:W-:Y:S01]  /*4730*/  BPT.TRAP 0x1 ;  /* 0x000000040000795c */ /* 0x000fe20000300000 */
.L_x_32:
[----:B------:R-:W-:Y:S02]  /*4740*/  UISETP.GT.AND UP3, UPT, UR33, 0x1, UPT ;  /* 0x000000012100788c */ /* 0x000fe4000bf64270 */
[----:B------:R-:W-:Y:S02]  /*4750*/  UIADD3 UR31, UR31, 0x1, URZ ;  /* 0x000000011f1f7890 */ /* 0x000fe4000fffe03f */
[----:B------:R-:W-:Y:S02]  /*4760*/  UIADD3 UR34, UR34, 0x1, URZ ;  /* 0x0000000122227890 */ /* 0x000fe4000fffe03f */
[----:B------:R-:W-:Y:S01]  /*4770*/  PLOP3.LUT P0, PT, PT, PT, UP3, 0x80, 0x0 ;  /* 0x000000000000781c */ /* 0x000fe20003f0f038 */
[----:B------:R-:W-:Y:S02]  /*4780*/  UISETP.NE.AND UP0, UPT, UR31, 0x4, UPT ;  /* 0x000000041f00788c */ /* 0x000fe4000bf05270 */
[----:B------:R-:W-:Y:S02]  /*4790*/  UIADD3 UR8, UR33, -0x1, URZ ;  /* 0xffffffff21087890 */ /* 0x000fe4000fffe03f */
[----:B------:R-:W-:-:S02]  /*47a0*/  USEL UR6, URZ, 0x1, UP0 ;  /* 0x000000013f067887 */ /* 0x000fc40008000000 */
[----:B------:R-:W-:Y:S02]  /*47b0*/  UISETP.NE.AND UP1, UPT, UR34, 0x4, UPT ;  /* 0x000000042200788c */ /* 0x000fe4000bf25270 */
[----:B------:R-:W-:Y:S02]  /*47c0*/  ULOP3.LUT UR32, UR32, UR6, URZ, 0x3c, !UPT ;  /* 0x0000000620207292 */ /* 0x000fe4000f8e3c3f */
[----:B------:R-:W-:Y:S02]  /*47d0*/  USEL UR31, UR31, URZ, UP0 ;  /* 0x0000003f1f1f7287 */ /* 0x000fe40008000000 */
[----:B------:R-:W-:Y:S01]  /*47e0*/  USEL UR34, UR34, URZ, UP1 ;  /* 0x0000003f22227287 */ /* 0x000fe20008800000 */
[----:B------:R-:W-:Y:S01]  /*47f0*/  UMOV UR6, 0x1 ;  /* 0x0000000100067882 */ /* 0x000fe20000000000 */
[----:B------:R-:W-:Y:S01]  /*4800*/  UMOV UR33, UR8 ;  /* 0x0000000800217c82 */ /* 0x000fe20008000000 */
[----:B------:R-:W-:Y:S09]  /*4810*/  @P0 BRA `(.L_x_33) ;  /* 0xffffffec00300947 */ /* 0x000ff2000383ffff */
.L_x_25:
[----:B------:R-:W-:-:S04]  /*4820*/  UISETP.NE.AND UP0, UPT, UR4, URZ, UPT ;  /* 0x0000003f0400728c */ /* 0x000fc8000bf05270 */
[----:B------:R-:W-:-:S06]  /*4830*/  USEL UR4, URZ, 0x1, !UP0 ;  /* 0x000000013f047887 */ /* 0x000fcc000c000000 */
[----:B------:R-:W-:-:S13]  /*4840*/  ISETP.NE.AND P0, PT, RZ, UR4, PT ;  /* 0x00000004ff007c0c */ /* 0x000fda000bf05270 */
[----:B------:R-:W-:Y:S05]  /*4850*/  @!P0 BRA `(.L_x_34) ;  /* 0x0000000c00c48947 */ /* 0x000fea0003800000 */
[----:B------:R-:W-:Y:S02]  /*4860*/  WARPGROUP.DEPBAR.LE gsb0, 0x0 ;  /* 0x00008000000079c5 */ /* 0x000fe40000010000 */
[----:B-----5:R-:W-:Y:S01]  /*4870*/  FADD R227, R25, R227 ;  /* 0x000000e319e37221 */ /* 0x020fe20000000000 */
[----:B------:R-:W-:-:S04]  /*4880*/  FADD R228, R24, R228 ;  /* 0x000000e418e47221 */ /* 0x000fc80000000000 */
[----:B------:R1:W-:Y:S04]  /*4890*/  STL [R1+0xa0], R227 ;  /* 0x0000a0e301007387 */ /* 0x0003e80000100800 */
[----:B-1----:R-:W2:Y:S04]  /*48a0*/  LDL.LU R227, [R1+0x6c] ;  /* 0x00006c0001e37983 */ /* 0x002ea80000300800 */
[----:B--2---:R1:W-:Y:S04]  /*48b0*/  STL [R1+0xa4], R227 ;  /* 0x0000a4e301007387 */ /* 0x0043e80000100800 */
        /* <DEDUP_REMOVED lines=52> */
[----:B-1----:R-:W2:Y:S01]  /*4c00*/  LDL.LU R227, [R1] ;  /* 0x0000000001e37983 */ /* 0x002ea20000300800 */
[----:B------:R-:W-:Y:S01]  /*4c10*/  FADD R226, R26, R226 ;  /* 0x000000e21ae27221 */ /* 0x000fe20000000000 */
        /* <DEDUP_REMOVED lines=97> */
[----:B--2---:R-:W-:-:S05]  /*5230*/  FADD R227, R124, R227 ;  /* 0x000000e37ce37221 */ /* 0x004fca0000000000 */
[----:B------:R1:W-:Y:S04]  /*5240*/  STL [R1], R227 ;  /* 0x000000e301007387 */ /* 0x0003e80000100800 */
[----:B-1----:R-:W2:Y:S02]  /*5250*/  LDL.LU R227, [R1+0x10c] ;  /* 0x00010c0001e37983 */ /* 0x002ea40000300800 */
[----:B--2---:R-:W-:-:S05]  /*5260*/  FADD R227, R125, R227 ;  /* 0x000000e37de37221 */ /* 0x004fca0000000000 */
[----:B------:R1:W-:Y:S04]  /*5270*/  STL [R1+0x4], R227 ;  /* 0x000004e301007387 */ /* 0x0003e80000100800 */
        /* <DEDUP_REMOVED lines=78> */
[----:B-1----:R1:W5:Y:S02]  /*5760*/  LDL.LU R227, [R1+0xa0] ;  /* 0x0000a00001e37983 */ /* 0x0023640000300800 */
.L_x_34:
[----:B------:R-:W-:-:S04]  /*5770*/  IMAD.U32 R229, RZ, RZ, UR30 ;  /* 0x0000001effe57e24 */ /* 0x000fc8000f8e00ff */
[----:B------:R2:W-:Y:S01]  /*5780*/  SYNCS.ARRIVE.TRANS64.A1T0 RZ, [R229+UR28], RZ ;  /* 0x000000ffe5ff79a7 */ /* 0x0005e2000810001c */
[----:B------:R-:W-:Y:S02]  /*5790*/  WARPGROUP.DEPBAR.LE gsb0, 0x0 ;  /* 0x00008000000079c5 */ /* 0x000fe40000010000 */
[----:B------:R-:W3:Y:S02]  /*57a0*/  LDC R24, c[0x0][0x28c] ;  /* 0x0000a300ff187b82 */ /* 0x000ee40000000800 */
[----:B---3--:R-:W-:-:S13]  /*57b0*/  ISETP.GE.AND P0, PT, R24, 0x1, PT ;  /* 0x000000011800780c */ /* 0x008fda0003f06270 */
[----:B--2---:R-:W-:Y:S05]  /*57c0*/  @!P0 BRA `(.L_x_35) ;  /* 0x0000000000608947 */ /* 0x004fea0003800000 */
[----:B------:R-:W-:-:S06]  /*57d0*/  UISETP.NE.AND UP0, UPT, UR26, 0x3, UPT ;  /* 0x000000031a00788c */ /* 0x000fcc000bf05270 */
[----:B------:R-:W-:-:S13]  /*57e0*/  PLOP3.LUT P0, PT, PT, PT, UP0, 0x80, 0x0 ;  /* 0x000000000000781c */ /* 0x000fda0003f0f008 */
[----:B------:R-:W-:Y:S05]  /*57f0*/  @!P0 BRA `(.L_x_36) ;  /* 0x0000000000048947 */ /* 0x000fea0003800000 */
[----:B------:R-:W-:Y:S01]  /*5800*/  BPT.TRAP 0x1 ;  /* 0x000000040000795c */ /* 0x000fe20000300000 */
.L_x_36:
[----:B-----5:R2:W-:Y:S04]  /*5810*/  STL [R1+0xa4], R2 ;  /* 0x0000a40201007387 */ /* 0x0205e80000100800 */
[----:B--2---:R-:W2:Y:S04]  /*5820*/  LDL R2, [R1+0x70] ;  /* 0x0000700001027983 */ /* 0x004ea80000100800 */
[----:B------:R3:W-:Y:S04]  /*5830*/  STL [R1+0xa0], R0 ;  /* 0x0000a00001007387 */ /* 0x0007e80000100800 */
[----:B---3--:R-:W3:Y:S01]  /*5840*/  LDL R0, [R1+0x78] ;  /* 0x0000780001007983 */ /* 0x008ee20000100800 */
[----:B------:R-:W-:Y:S01]  /*5850*/  IMAD.U32 R25, RZ, RZ, UR12 ;  /* 0x0000000cff197e24 */ /* 0x000fe2000f8e00ff */
[----:B--2---:R-:W-:-:S02]  /*5860*/  ISETP.NE.AND P0, PT, R2, RZ, PT ;  /* 0x000000ff0200720c */ /* 0x004fc40003f05270 */
[----:B------:R2:W5:Y:S11]  /*5870*/  LDL.LU R2, [R1+0xa4] ;  /* 0x0000a40001027983 */ /* 0x0005760000300800 */
[----:B------:R-:W-:-:S05]  /*5880*/  VOTEU.ANY UP0, P0 ;  /* 0x00000000003f7886 */ /* 0x000fca0000000100 */
[----:B------:R-:W-:-:S06]  /*5890*/  @UP0 UIADD3 UR4, UR20, UR15, URZ ;  /* 0x0000000f14040290 */ /* 0x000fcc000fffe03f */
[----:B------:R-:W-:-:S04]  /*58a0*/  IMAD.U32 R24, RZ, RZ, UR4 ;  /* 0x00000004ff187e24 */ /* 0x000fc8000f8e00ff */
[----:B------:R-:W-:-:S05]  /*58b0*/  @P0 IMAD.SHL.U32 R24, R24, 0x8, RZ ;  /* 0x0000000818180824 */ /* 0x000fca00078e00ff */
[----:B------:R-:W-:-:S04]  /*58c0*/  @P0 LOP3.LUT R24, R24, 0x18, RZ, 0xc0, !PT ;  /* 0x0000001818180812 */ /* 0x000fc800078ec0ff */
[----:B------:R-:W-:-:S04]  /*58d0*/  @P0 IADD3 R24, R25, 0x20, R24 ;  /* 0x0000002019180810 */ /* 0x000fc80007ffe018 */
[----:B---3--:R-:W-:Y:S02]  /*58e0*/  @P0 PRMT R24, R0, 0x654, R24 ;  /* 0x0000065400180816 */ /* 0x008fe40000000018 */
[----:B------:R2:W5:Y:S01]  /*58f0*/  LDL.LU R0, [R1+0xa0] ;  /* 0x0000a00001007983 */ /* 0x0005620000300800 */
[----:B------:R-:W-:Y:S01]  /*5900*/  UISETP.GT.U32.AND UP0, UPT, UR7, 0x1, UPT ;  /* 0x000000010700788c */ /* 0x000fe2000bf04070 */
[----:B------:R2:W-:Y:S05]  /*5910*/  @P0 SYNCS.ARRIVE.TRANS64.RED.A1T0 RZ, [R24+URZ], RZ ;  /* 0x000000ff18ff09a7 */ /* 0x0005ea000810043f */
[----:B------:R-:W-:-:S13]  /*5920*/  PLOP3.LUT P0, PT, PT, PT, UP0, 0x80, 0x0 ;  /* 0x000000000000781c */ /* 0x000fda0003f0f008 */
[----:B--2---:R-:W-:Y:S05]  /*5930*/  @P0 BRA `(.L_x_35) ;  /* 0x0000000000040947 */ /* 0x004fea0003800000 */
[----:B------:R-:W-:Y:S01]  /*5940*/  BPT.TRAP 0x1 ;  /* 0x000000040000795c */ /* 0x000fe20000300000 */
.L_x_35:
[----:B-----5:R2:W-:Y:S01]  /*5950*/  STL [R1+0xa0], R0 ;  /* 0x0000a00001007387 */ /* 0x0205e20000100800 */
[----:B------:R-:W-:Y:S01]  /*5960*/  IMAD.U32 R24, RZ, RZ, UR29 ;  /* 0x0000001dff187e24 */ /* 0x000fe2000f8e00ff */
[----:B------:R-:W3:Y:S02]  /*5970*/  LDC R35, c[0x0][0x288] ;  /* 0x0000a200ff237b82 */ /* 0x000ee40000000800 */
[----:B--2---:R-:W2:Y:S02]  /*5980*/  LDL R0, [R1+0x84] ;  /* 0x0000840001007983 */ /* 0x004ea40000100800 */
[----:B------:R-:W-:-:S04]  /*5990*/  SHF.L.U32 R24, R24, 0x1f, RZ ;  /* 0x0000001f18187819 */ /* 0x000fc800000006ff */
[----:B------:R-:W4:Y:S01]  /*59a0*/  SYNCS.PHASECHK.TRANS64.TRYWAIT P0, [UR21+0x8], R24 ;  /* 0x00000818ff0075a7 */ /* 0x000f220008000155 */
[----:B--2---:R-:W-:Y:S02]  /*59b0*/  IMAD.SHL.U32 R32, R0, 0x40, RZ ;  /* 0x0000004000207824 */ /* 0x004fe400078e00ff */
[----:B------:R2:W5:Y:S01]  /*59c0*/  LDL.LU R0, [R1+0xa0] ;  /* 0x0000a00001007983 */ /* 0x0005620000300800 */
[----:B---34-:R-:W-:Y:S05]  /*59d0*/  @!P0 BRA `(.L_x_37) ;  /* 0x000000a800e48947 */ /* 0x018fea0003800000 */
.L_x_323:
[----:B-----5:R4:W-:Y:S01]  /*59e0*/  STL [R1+0xa0], R0 ;  /* 0x0000a00001007387 */ /* 0x0209e20000100800 */
[----:B------:R-:W-:-:S03]  /*59f0*/  ULDC UR4, c[0x0][0x284] ;  /* 0x0000a10000047ab9 */ /* 0x000fc60000000800 */
[----:B----4-:R-:W4:Y:S01]  /*5a00*/  LDL.LU R0, [R1+0x88] ;  /* 0x0000880001007983 */ /* 0x010f220000300800 */
[----:B------:R-:W-:Y:S01]  /*5a10*/  ISETP.GE.AND P0, PT, R32, UR4, PT ;  /* 0x0000000420007c0c */ /* 0x000fe2000bf06270 */
[----:B----4-:R-:W-:Y:S02]  /*5a20*/  IMAD.SHL.U32 R37, R0, 0x100, RZ ;  /* 0x0000010000257824 */ /* 0x010fe400078e00ff */
[----:B------:R4:W5:Y:S03]  /*5a30*/  LDL.LU R0, [R1+0xa0] ;  /* 0x0000a00001007983 */ /* 0x0009660000300800 */
[----:B------:R-:W-:-:S13]  /*5a40*/  ISETP.GE.OR P0, PT, R37, R35, P0 ;  /* 0x000000232500720c */ /* 0x000fda0000706670 */
[----:B----4-:R-:W-:Y:S05]  /*5a50*/  @P0 BRA `(.L_x_38) ;  /* 0x0000009000000947 */ /* 0x010fea0003800000 */
[----:B------:R4:W-:Y:S01]  /*5a60*/  STL.64 [R1+0xb0], R4 ;  /* 0x0000b00401007387 */ /* 0x0009e20000100a00 */
[----:B------:R-:W-:Y:S01]  /*5a70*/  ULDC.64 UR4, c[0x0][0x5d0] ;  /* 0x0001740000047ab9 */ /* 0x000fe20000000a00 */
[----:B------:R-:W0:Y:S02]  /*5a80*/  LDC.64 R26, c[0x0][0x5c8] ;  /* 0x00017200ff1a7b82 */ /* 0x000e240000000a00 */
[----:B----4-:R-:W4:Y:S04]  /*5a90*/  LDL.64 R4, [R1+0x90] ;  /* 0x0000900001047983 */ /* 0x010f280000100a00 */
[----:B------:R1:W-:Y:S04]  /*5aa0*/  STL [R1+0xa8], R3 ;  /* 0x0000a80301007387 */ /* 0x0003e80000100800 */
[----:B-1----:R-:W4:Y:S04]  /*5ab0*/  LDL.LU R3, [R1+0x84] ;  /* 0x0000840001037983 */ /* 0x002f280000300800 */
[----:B------:R1:W-:Y:S04]  /*5ac0*/  STL [R1+0xa4], R2 ;  /* 0x0000a40201007387 */ /* 0x0003e80000100800 */
[----:B-1----:R-:W2:Y:S04]  /*5ad0*/  LDL R2, [R1+0x8c] ;  /* 0x00008c0001027983 */ /* 0x002ea80000100800 */
[----:B-----5:R1:W-:Y:S04]  /*5ae0*/  STL [R1+0xa0], R0 ;  /* 0x0000a00001007387 */ /* 0x0203e80000100800 */
[----:B-1----:R-:W3:Y:S01]  /*5af0*/  LDL R0, [R1+0x74] ;  /* 0x0000740001007983 */ /* 0x002ee20000100800 */
[----:B--2---:R-:W-:-:S05]  /*5b00*/  IMAD.SHL.U32 R28, R2, 0x2, RZ ;  /* 0x00000002021c7824 */ /* 0x004fca00078e00ff */
[----:B------:R-:W-:Y:S02]  /*5b10*/  SHF.R.S32.HI R29, RZ, 0x1f, R28 ;  /* 0x0000001fff1d7819 */ /* 0x000fe4000001141c */
[----:B---3--:R-:W-:Y:S01]  /*5b20*/  SHF.R.S32.HI R38, RZ, 0x1f, R0 ;  /* 0x0000001fff267819 */ /* 0x008fe20000011400 */
[----:B------:R-:W-:-:S04]  /*5b30*/  IMAD.WIDE.U32 R24, R0, UR4, R28 ;  /* 0x0000000400187c25 */ /* 0x000fc8000f8e001c */
[----:B------:R-:W-:-:S04]  /*5b40*/  IMAD R30, R38, UR4, RZ ;  /* 0x00000004261e7c24 */ /* 0x000fc8000f8e02ff */
[----:B------:R-:W-:Y:S01]  /*5b50*/  IMAD R33, R0, UR5, R30 ;  /* 0x0000000500217c24 */ /* 0x000fe2000f8e021e */
[----:B------:R-:W-:Y:S01]  /*5b60*/  SHF.R.S32.HI R36, RZ, 0x1f, R37 ;  /* 0x0000001fff247819 */ /* 0x000fe20000011425 */
[----:B------:R-:W2:Y:S01]  /*5b70*/  LDL R0, [R1+0x98] ;  /* 0x0000980001007983 */ /* 0x000ea20000100800 */
[----:B----4-:R-:W-:Y:S01]  /*5b80*/  IMAD.WIDE R30, R3, 0x40, R4 ;  /* 0x00000040031e7825 */ /* 0x010fe200078e0204 */
[----:B------:R-:W-:Y:S01]  /*5b90*/  IADD3 R24, P0, R37, R24, RZ ;  /* 0x0000001825187210 */ /* 0x000fe20007f1e0ff */
[----:B------:R-:W-:Y:S01]  /*5ba0*/  ULDC.64 UR4, c[0x0][0x5c0] ;  /* 0x0001700000047ab9 */ /* 0x000fe20000000a00 */
[----:B------:R1:W5:Y:S01]  /*5bb0*/  LDL.LU.64 R4, [R1+0xb0] ;  /* 0x0000b00001047983 */ /* 0x0003620000300a00 */
[----:B0-----:R-:W-:Y:S01]  /*5bc0*/  IMAD R34, R31, R26, RZ ;  /* 0x0000001a1f227224 */ /* 0x001fe200078e02ff */
[----:B------:R-:W-:Y:S02]  /*5bd0*/  IADD3.X R25, R36, R25, R33, P0, !PT ;  /* 0x0000001924197210 */ /* 0x000fe400007fe421 */
[----:B------:R1:W5:Y:S01]  /*5be0*/  LDL.LU R3, [R1+0xa8] ;  /* 0x0000a80001037983 */ /* 0x0003620000300800 */
[----:B------:R-:W-:-:S02]  /*5bf0*/  IMAD R33, R30, R27, R34 ;  /* 0x0000001b1e217224 */ /* 0x000fc400078e0222 */
[----:B------:R-:W-:Y:S02]  /*5c00*/  IMAD R34, R2, -0x2, R35 ;  /* 0xfffffffe02227824 */ /* 0x000fe400078e0223 */
[----:B------:R1:W5:Y:S01]  /*5c10*/  LDL.LU R2, [R1+0xa4] ;  /* 0x0000a40001027983 */ /* 0x0003620000300800 */
[----:B------:R-:W-:-:S04]  /*5c20*/  IMAD.WIDE.U32 R24, R30, R26, R24 ;  /* 0x0000001a1e187225 */ /* 0x000fc800078e0018 */
[----:B------:R-:W-:Y:S01]  /*5c30*/  IMAD.IADD R33, R25, 0x1, R33 ;  /* 0x0000000119217824 */ /* 0x000fe200078e0221 */
[----:B------:R-:W-:Y:S02]  /*5c40*/  LEA R25, P0, R26, R24, 0x3 ;  /* 0x000000181a197211 */ /* 0x000fe400078018ff */
[----:B------:R-:W-:Y:S02]  /*5c50*/  IADD3 R24, P1, R24, UR4, RZ ;  /* 0x0000000418187c10 */ /* 0x000fe4000ff3e0ff */
[----:B------:R-:W-:Y:S02]  /*5c60*/  LEA.HI.X R27, R26, R33, R27, 0x3, P0 ;  /* 0x000000211a1b7211 */ /* 0x000fe400000f1c1b */
[----:B------:R-:W-:Y:S02]  /*5c70*/  FSETP.NEU.AND P0, PT, RZ, UR24, PT ;  /* 0x00000018ff007c0b */ /* 0x000fe4000bf0d000 */
[----:B------:R-:W-:Y:S01]  /*5c80*/  IADD3 R26, P2, R25, UR4, RZ ;  /* 0x00000004191a7c10 */ /* 0x000fe2000ff5e0ff */
[----:B--2---:R-:W-:-:S02]  /*5c90*/  IMAD.IADD R39, R0, 0x1, -R32 ;  /* 0x0000000100277824 */ /* 0x004fc400078e0a20 */
[----:B------:R1:W5:Y:S01]  /*5ca0*/  LDL.LU R0, [R1+0xa0] ;  /* 0x0000a00001007983 */ /* 0x0003620000300800 */
[----:B------:R-:W-:Y:S01]  /*5cb0*/  IADD3.X R25, R33, UR5, RZ, P1, !PT ;  /* 0x0000000521197c10 */ /* 0x000fe20008ffe4ff */
[----:B------:R-:W-:Y:S01]  /*5cc0*/  BSSY B0, `(.L_x_38) ;  /* 0x00008d9000007945 */ /* 0x000fe20003800000 */
[----:B------:R-:W-:Y:S01]  /*5cd0*/  IADD3.X R27, R27, UR5, RZ, P2, !PT ;  /* 0x000000051b1b7c10 */ /* 0x000fe200097fe4ff */
[----:B------:R-:W-:-:S04]  /*5ce0*/  IMAD.IADD R34, R34, 0x1, -R37 ;  /* 0x0000000122227824 */ /* 0x000fc800078e0a25 */
[----:B------:R-:W-:Y:S05]  /*5cf0*/  @!P0 BRA `(.L_x_39) ;  /* 0x0000006800dc8947 */ /* 0x000fea0003800000 */
[----:B-----5:R0:W-:Y:S01]  /*5d00*/  STL [R1+0xa0], R0 ;  /* 0x0000a00001007387 */ /* 0x0201e20000100800 */
[----:B------:R-:W-:Y:S01]  /*5d10*/  ULDC.64 UR4, c[0x0][0x5b8] ;  /* 0x00016e0000047ab9 */ /* 0x000fe20000000a00 */
[----:B------:R-:W-:Y:S02]  /*5d20*/  ULDC.64 UR8, c[0x0][0x5a8] ;  /* 0x00016a0000087ab9 */ /* 0x000fe40000000a00 */
[----:B0-----:R-:W2:Y:S01]  /*5d30*/  LDL.LU R0, [R1+0x74] ;  /* 0x0000740001007983 */ /* 0x001ea20000300800 */
[----:B------:R-:W-:Y:S01]  /*5d40*/  IMAD R32, R38, UR4, RZ ;  /* 0x0000000426207c24 */ /* 0x000fe2000f8e02ff */
[----:B------:R-:W-:Y:S01]  /*5d50*/  BSSY B1, `(.L_x_40) ;  /* 0x0000011000017945 */ /* 0x000fe20003800000 */
[----:B--2---:R-:W-:-:S04]  /*5d60*/  IMAD.WIDE.U32 R28, R0, UR4, R28 ;  /* 0x00000004001c7c25 */ /* 0x004fc8000f8e001c */
[----:B------:R-:W-:Y:S02]  /*5d70*/  IMAD R33, R0, UR5, R32 ;  /* 0x0000000500217c24 */ /* 0x000fe4000f8e0220 */
[----:B------:R0:W5:Y:S01]  /*5d80*/  LDL.LU R0, [R1+0xa0] ;  /* 0x0000a00001007983 */ /* 0x0001620000300800 */
[----:B------:R-:W-:Y:S01]  /*5d90*/  IADD3 R32, P0, R37, R28, RZ ;  /* 0x0000001c25207210 */ /* 0x000fe20007f1e0ff */
[----:B------:R-:W-:Y:S02]  /*5da0*/  ULDC.64 UR4, c[0x0][0x5b0] ;  /* 0x00016c0000047ab9 */ /* 0x000fe40000000a00 */
[----:B------:R-:W-:Y:S01]  /*5db0*/  IMAD R35, R31, UR4, RZ ;  /* 0x000000041f237c24 */ /* 0x000fe2000f8e02ff */
[----:B------:R-:W-:Y:S02]  /*5dc0*/  IADD3.X R33, R36, R29, R33, P0, !PT ;  /* 0x0000001d24217210 */ /* 0x000fe400007fe421 */
[----:B------:R-:W-:Y:S01]  /*5dd0*/  ISETP.GE.AND P0, PT, R39, 0x1, PT ;  /* 0x000000012700780c */ /* 0x000fe20003f06270 */
[----:B------:R-:W-:-:S02]  /*5de0*/  IMAD R35, R30, UR5, R35 ;  /* 0x000000051e237c24 */ /* 0x000fc4000f8e0223 */
[----:B------:R-:W-:Y:S01]  /*5df0*/  IMAD.WIDE.U32 R28, R30, UR4, R32 ;  /* 0x000000041e1c7c25 */ /* 0x000fe2000f8e0020 */
[----:B------:R-:W-:Y:S02]  /*5e00*/  ISETP.LT.OR P2, PT, R34, 0x1, !P0 ;  /* 0x000000012200780c */ /* 0x000fe40004741670 */
[----:B------:R-:W-:-:S04]  /*5e10*/  IADD3 R28, P1, R28, UR8, RZ ;  /* 0x000000081c1c7c10 */ /* 0x000fc8000ff3e0ff */
[--C-:B------:R-:W-:Y:S02]  /*5e20*/  IADD3.X R29, R29, UR9, R35.reuse, P1, !PT ;  /* 0x000000091d1d7c10 */ /* 0x100fe40008ffe423 */
[----:B------:R-:W-:-:S05]  /*5e30*/  PRMT R35, RZ, 0x7610, R35 ;  /* 0x00007610ff237816 */ /* 0x000fca0000000023 */
[----:B0-----:R-:W-:Y:S05]  /*5e40*/  @P2 BRA `(.L_x_41) ;  /* 0x0000000000042947 */ /* 0x001fea0003800000 */
[----:B------:R0:W5:Y:S02]  /*5e50*/  LDG.E.U8 R35, desc[UR18][R28.64] ;  /* 0x000000121c237981 */ /* 0x000164000c1e1100 */
.L_x_41:
[----:B------:R-:W-:Y:S05]  /*5e60*/  BSYNC B1 ;  /* 0x0000000000017941 */ /* 0x000fea0003800000 */
.L_x_40:
[----:B-----5:R-:W-:Y:S01]  /*5e70*/  LOP3.LUT R35, R35, 0xff, RZ, 0xc0, !PT ;  /* 0x000000ff23237812 */ /* 0x020fe200078ec0ff */
[----:B------:R-:W-:Y:S01]  /*5e80*/  BSSY B1, `(.L_x_42) ;  /* 0x000000b000017945 */ /* 0x000fe20003800000 */
[----:B------:R-:W-:Y:S02]  /*5e90*/  ISETP.LT.OR P3, PT, R34, 0x2, !P0 ;  /* 0x000000022200780c */ /* 0x000fe40004761670 */
[----:B------:R-:W-:-:S05]  /*5ea0*/  F2FP.F16.E4M3.UNPACK_B R35, R35 ;  /* 0x00000023ff23723e */ /* 0x000fca00020006ff */
[----:B------:R-:W-:-:S05]  /*5eb0*/  HADD2.F32 R35, -RZ, R35.H0_H0 ;  /* 0x20000023ff237230 */ /* 0x000fca0000004100 */
[----:B------:R-:W-:-:S04]  /*5ec0*/  FMUL R35, R35, UR24 ;  /* 0x0000001823237c20 */ /* 0x000fc80008400000 */
[----:B------:R-:W-:-:S05]  /*5ed0*/  FFMA R35, R228, UR25, R35 ;  /* 0x00000019e4237c23 */ /* 0x000fca0008000023 */
[----:B------:R-:W-:Y:S02]  /*5ee0*/  F2FP.SATFINITE.E4M3.F32.PACK_AB_MERGE_C R37, RZ, R35, RZ ;  /* 0x00000023ff25723e */ /* 0x000fe400048070ff */
[----:B------:R-:W-:-:S03]  /*5ef0*/  PRMT R35, RZ, 0x7610, R35 ;  /* 0x00007610ff237816 */ /* 0x000fc60000000023 */
[----:B------:R2:W-:Y:S01]  /*5f00*/  @!P2 STG.E.U8 desc[UR18][R24.64], R37 ;  /* 0x000000251800a986 */ /* 0x0005e2000c101112 */
[----:B------:R-:W-:Y:S05]  /*5f10*/  @P3 BRA `(.L_x_43) ;  /* 0x0000000000043947 */ /* 0x000fea0003800000 */
[----:B------:R3:W5:Y:S02]  /*5f20*/  LDG.E.U8 R35, desc[UR18][R28.64+0x1] ;  /* 0x000001121c237981 */ /* 0x000764000c1e1100 */
.L_x_43:
[----:B------:R-:W-:Y:S05]  /*5f30*/  BSYNC B1 ;  /* 0x0000000000017941 */ /* 0x000fea0003800000 */
.L_x_42:
[----:B-----5:R-:W-:Y:S01]  /*5f40*/  LOP3.LUT R35, R35, 0xff, RZ, 0xc0, !PT ;  /* 0x000000ff23237812 */ /* 0x020fe200078ec0ff */
[----:B------:R-:W-:Y:S01]  /*5f50*/  BSSY B1, `(.L_x_44) ;  /* 0x0000013000017945 */ /* 0x000fe20003800000 */
[----:B--2---:R-:W-:Y:S02]  /*5f60*/  IADD3 R37, P1, R30, 0x8, RZ ;  /* 0x000000081e257810 */ /* 0x004fe40007f3e0ff */
[----:B------:R-:W-:-:S03]  /*5f70*/  F2FP.F16.E4M3.UNPACK_B R35, R35 ;  /* 0x00000023ff23723e */ /* 0x000fc600020006ff */
[----:B------:R-:W-:Y:S01]  /*5f80*/  IMAD.X R31, RZ, RZ, R31, P1 ;  /* 0x000000ffff1f7224 */ /* 0x000fe200008e061f */
[----:B------:R-:W-:Y:S01]  /*5f90*/  ISETP.GE.AND P1, PT, R39, 0x9, PT ;  /* 0x000000092700780c */ /* 0x000fe20003f26270 */
[----:B------:R-:W-:Y:S02]  /*5fa0*/  HADD2.F32 R35, -RZ, R35.H0_H0 ;  /* 0x20000023ff237230 */ /* 0x000fe40000004100 */
[----:B------:R-:W-:Y:S01]  /*5fb0*/  IMAD R36, R31, UR4, RZ ;  /* 0x000000041f247c24 */ /* 0x000fe2000f8e02ff */
[----:B------:R-:W-:Y:S01]  /*5fc0*/  ISETP.LT.OR P4, PT, R34, 0x1, !P1 ;  /* 0x000000012200780c */ /* 0x000fe20004f81670 */
[----:B------:R-:W-:-:S04]  /*5fd0*/  IMAD.WIDE.U32 R32, R37, UR4, R32 ;  /* 0x0000000425207c25 */ /* 0x000fc8000f8e0020 */
[----:B------:R-:W-:Y:S01]  /*5fe0*/  FMUL R30, R35, UR24 ;  /* 0x00000018231e7c20 */ /* 0x000fe20008400000 */
[----:B------:R-:W-:-:S03]  /*5ff0*/  IMAD R37, R37, UR5, R36 ;  /* 0x0000000525257c24 */ /* 0x000fc6000f8e0224 */
[----:B------:R-:W-:Y:S01]  /*6000*/  FFMA R227, R227, UR25, R30 ;  /* 0x00000019e3e37c23 */ /* 0x000fe2000800001e */
[----:B------:R-:W-:Y:S02]  /*6010*/  IADD3 R30, P2, R32, UR8, RZ ;  /* 0x00000008201e7c10 */ /* 0x000fe4000ff5e0ff */
[----:B------:R-:W-:Y:S02]  /*6020*/  PRMT R32, RZ, 0x7610, R32 ;  /* 0x00007610ff207816 */ /* 0x000fe40000000020 */
[----:B------:R-:W-:Y:S02]  /*6030*/  F2FP.SATFINITE.E4M3.F32.PACK_AB_MERGE_C R227, RZ, R227, RZ ;  /* 0x000000e3ffe3723e */ /* 0x000fe400048070ff */
[----:B------:R-:W-:-:S03]  /*6040*/  IADD3.X R31, R33, UR9, R37, P2, !PT ;  /* 0x00000009211f7c10 */ /* 0x000fc600097fe425 */
[----:B------:R2:W-:Y:S01]  /*6050*/  @!P3 STG.E.U8 desc[UR18][R24.64+0x1], R227 ;  /* 0x000001e31800b986 */ /* 0x0005e2000c101112 */
[----:B------:R-:W-:Y:S05]  /*6060*/  @P4 BRA `(.L_x_45) ;  /* 0x0000000000044947 */ /* 0x000fea0003800000 */
[----:B------:R4:W5:Y:S02]  /*6070*/  LDG.E.U8 R32, desc[UR18][R30.64] ;  /* 0x000000121e207981 */ /* 0x000964000c1e1100 */
.L_x_45:
[----:B------:R-:W-:Y:S05]  /*6080*/  BSYNC B1 ;  /* 0x0000000000017941 */ /* 0x000fea0003800000 */
.L_x_44:
[----:B-----5:R-:W-:Y:S01]  /*6090*/  LOP3.LUT R32, R32, 0xff, RZ, 0xc0, !PT ;  /* 0x000000ff20207812 */ /* 0x020fe200078ec0ff */
[----:B------:R-:W-:Y:S01]  /*60a0*/  BSSY B1, `(.L_x_46) ;  /* 0x000000b000017945 */ /* 0x000fe20003800000 */
[----:B------:R-:W-:Y:S02]  /*60b0*/  ISETP.LT.OR P2, PT, R34, 0x2, !P1 ;  /* 0x000000022200780c */ /* 0x000fe40004f41670 */
[----:B------:R-:W-:-:S05]  /*60c0*/  F2FP.F16.E4M3.UNPACK_B R32, R32 ;  /* 0x00000020ff20723e */ /* 0x000fca00020006ff */
[----:B------:R-:W-:-:S05]  /*60d0*/  HADD2.F32 R32, -RZ, R32.H0_H0 ;  /* 0x20000020ff207230 */ /* 0x000fca0000004100 */
[----:B------:R-:W-:Y:S01]  /*60e0*/  FMUL R33, R32, UR24 ;  /* 0x0000001820217c20 */ /* 0x000fe20008400000 */
[----:B------:R-:W-:-:S03]  /*60f0*/  PRMT R32, RZ, 0x7610, R32 ;  /* 0x00007610ff207816 */ /* 0x000fc60000000020 */
[----:B------:R-:W-:-:S05]  /*6100*/  FFMA R33, R226, UR25, R33 ;  /* 0x00000019e2217c23 */ /* 0x000fca0008000021 */
[----:B------:R-:W-:-:S05]  /*6110*/  F2FP.SATFINITE.E4M3.F32.PACK_AB_MERGE_C R33, RZ, R33, RZ ;  /* 0x00000021ff21723e */ /* 0x000fca00048070ff */
[----:B------:R0:W-:Y:S01]  /*6120*/  @!P4 STG.E.U8 desc[UR18][R26.64], R33 ;  /* 0x000000211a00c986 */ /* 0x0001e2000c101112 */
[----:B------:R-:W-:Y:S05]  /*6130*/  @P2 BRA `(.L_x_47) ;  /* 0x0000000000042947 */ /* 0x000fea0003800000 */
[----:B------:R0:W5:Y:S02]  /*6140*/  LDG.E.U8 R32, desc[UR18][R30.64+0x1] ;  /* 0x000001121e207981 */ /* 0x000164000c1e1100 */
.L_x_47:
[----:B------:R-:W-:Y:S05]  /*6150*/  BSYNC B1 ;  /* 0x0000000000017941 */ /* 0x000fea0003800000 */
.L_x_46:
[----:B-----5:R-:W-:Y:S01]  /*6160*/  LOP3.LUT R32, R32, 0xff, RZ, 0xc0, !PT ;  /* 0x000000ff20207812 */ /* 0x020fe200078ec0ff */
[----:B------:R-:W-:Y:S01]  /*6170*/  BSSY B1, `(.L_x_48) ;  /* 0x000000b000017945 */ /* 0x000fe20003800000 */
[----:B------:R-:W-:Y:S02]  /*6180*/  ISETP.LT.OR P3, PT, R34, 0x9, !P0 ;  /* 0x000000092200780c */ /* 0x000fe40004761670 */
[----:B------:R-:W-:-:S05]  /*6190*/  F2FP.F16.E4M3.UNPACK_B R32, R32 ;  /* 0x00000020ff20723e */ /* 0x000fca00020006ff */
[----:B------:R-:W-:-:S05]  /*61a0*/  HADD2.F32 R32, -RZ, R32.H0_H0 ;  /* 0x20000020ff207230 */ /* 0x000fca0000004100 */
[----:B------:R-:W-:-:S04]  /*61b0*/  FMUL R32, R32, UR24 ;  /* 0x0000001820207c20 */ /* 0x000fc80008400000 */
[----:B------:R-:W-:-:S05]  /*61c0*/  FFMA R32, R225, UR25, R32 ;  /* 0x00000019e1207c23 */ /* 0x000fca0008000020 */
[----:B0-----:R-:W-:Y:S02]  /*61d0*/  F2FP.SATFINITE.E4M3.F32.PACK_AB_MERGE_C R33, RZ, R32, RZ ;  /* 0x00000020ff21723e */ /* 0x001fe400048070ff */
[----:B------:R-:W-:-:S03]  /*61e0*/  PRMT R32, RZ, 0x7610, R32 ;  /* 0x00007610ff207816 */ /* 0x000fc60000000020 */
[----:B------:R0:W-:Y:S01]  /*61f0*/  @!P2 STG.E.U8 desc[UR18][R26.64+0x1], R33 ;  /* 0x000001211a00a986 */ /* 0x0001e2000c101112 */
[----:B------:R-:W-:Y:S05]  /*6200*/  @P3 BRA `(.L_x_49) ;  /* 0x0000000000043947 */ /* 0x000fea0003800000 */
[----:B------:R0:W5:Y:S02]  /*6210*/  LDG.E.U8 R32, desc[UR18][R28.64+0x8] ;  /* 0x000008121c207981 */ /* 0x000164000c1e1100 */
.L_x_49:
[----:B------:R-:W-:Y:S05]  /*6220*/  BSYNC B1 ;  /* 0x0000000000017941 */ /* 0x000fea0003800000 */
.L_x_48:
[----:B-----5:R-:W-:Y:S01]  /*6230*/  LOP3.LUT R32, R32, 0xff, RZ, 0xc0, !PT ;  /* 0x000000ff20207812 */ /* 0x020fe200078ec0ff */
[----:B------:R-:W-:Y:S01]  /*6240*/  BSSY B1, `(.L_x_50) ;  /* 0x000000b000017945 */ /* 0x000fe20003800000 */
[----:B------:R-:W-:Y:S02]  /*6250*/  ISETP.LT.OR P2, PT, R34, 0xa, !P0 ;  /* 0x0000000a2200780c */ /* 0x000fe40004741670 */
[----:B------:R-:W-:-:S05]  /*6260*/  F2FP.F16.E4M3.UNPACK_B R32, R32 ;  /* 0x00000020ff20723e */ /* 0x000fca00020006ff */
[----:B------:R-:W-:-:S05]  /*6270*/  HADD2.F32 R32, -RZ, R32.H0_H0 ;  /* 0x20000020ff207230 */ /* 0x000fca0000004100 */
[----:B0-----:R-:W-:Y:S01]  /*6280*/  FMUL R33, R32, UR24 ;  /* 0x0000001820217c20 */ /* 0x001fe20008400000 */
[----:B------:R-:W-:-:S03]  /*6290*/  PRMT R32, RZ, 0x7610, R32 ;  /* 0x00007610ff207816 */ /* 0x000fc60000000020 */
[----:B------:R-:W-:-:S05]  /*62a0*/  FFMA R33, R224, UR25, R33 ;  /* 0x00000019e0217c23 */ /* 0x000fca0008000021 */
[----:B------:R-:W-:-:S05]  /*62b0*/  F2FP.SATFINITE.E4M3.F32.PACK_AB_MERGE_C R33, RZ, R33, RZ ;  /* 0x00000021ff21723e */ /* 0x000fca00048070ff */
[----:B------:R0:W-:Y:S01]  /*62c0*/  @!P3 STG.E.U8 desc[UR18][R24.64+0x8], R33 ;  /* 0x000008211800b986 */ /* 0x0001e2000c101112 */
[----:B------:R-:W-:Y:S05]  /*62d0*/  @P2 BRA `(.L_x_51) ;  /* 0x0000000000042947 */ /* 0x000fea0003800000 */
[----:B------:R0:W5:Y:S02]  /*62e0*/  LDG.E.U8 R32, desc[UR18][R28.64+0x9] ;  /* 0x000009121c207981 */ /* 0x000164000c1e1100 */
.L_x_51:
[----:B------:R-:W-:Y:S05]  /*62f0*/  BSYNC B1 ;  /* 0x0000000000017941 */ /* 0x000fea0003800000 */
.L_x_50:
        /* <DEDUP_REMOVED lines=12> */
.L_x_53:
[----:B------:R-:W-:Y:S05]  /*63c0*/  BSYNC B1 ;  /* 0x0000000000017941 */ /* 0x000fea0003800000 */
.L_x_52:
        /* <DEDUP_REMOVED lines=12> */
.L_x_55:
[----:B------:R-:W-:Y:S05]  /*6490*/  BSYNC B1 ;  /* 0x0000000000017941 */ /* 0x000fea0003800000 */
.L_x_54:
        /* <DEDUP_REMOVED lines=12> */
.L_x_57:
[----:B------:R-:W-:Y:S05]  /*6560*/  BSYNC B1 ;  /* 0x0000000000017941 */ /* 0x000fea0003800000 */
.L_x_56:
        /* <DEDUP_REMOVED lines=12> */
.L_x_59:
[----:B------:R-:W-:Y:S05]  /*6630*/  BSYNC B1 ;  /* 0x0000000000017941 */ /* 0x000fea0003800000 */
.L_x_58:
        /* <DEDUP_REMOVED lines=12> */
.L_x_61:
[----:B------:R-:W-:Y:S05]  /*6700*/  BSYNC B1 ;  /* 0x0000000000017941 */ /* 0x000fea0003800000 */
.L_x_60:
        /* <DEDUP_REMOVED lines=12> */
.L_x_63:
[----:B------:R-:W-:Y:S05]  /*67d0*/  BSYNC B1 ;  /* 0x0000000000017941 */ /* 0x000fea0003800000 */
.L_x_62:
        /* <DEDUP_REMOVED lines=12> */
.L_x_65:
[----:B------:R-:W-:Y:S05]  /*68a0*/  BSYNC B1 ;  /* 0x0000000000017941 */ /* 0x000fea0003800000 */
.L_x_64:
        /* <DEDUP_REMOVED lines=12> */
.L_x_67:
[----:B------:R-:W-:Y:S05]  /*6970*/  BSYNC B1 ;  /* 0x0000000000017941 */ /* 0x000fea0003800000 */
.L_x_66:
        /* <DEDUP_REMOVED lines=12> */
.L_x_69:
[----:B------:R-:W-:Y:S05]  /*6a40*/  BSYNC B1 ;  /* 0x0000000000017941 */ /* 0x000fea0003800000 */
.L_x_68:
        /* <DEDUP_REMOVED lines=12> */
.L_x_71:
[----:B------:R-:W-:Y:S05]  /*6b10*/  BSYNC B1 ;  /* 0x0000000000017941 */ /* 0x000fea0003800000 */
.L_x_70:
        /* <DEDUP_REMOVED lines=12> */
.L_x_73:
[----:B------:R-:W-:Y:S05]  /*6be0*/  BSYNC B1 ;  /* 0x0000000000017941 */ /* 0x000fea0003800000 */
.L_x_72:
        /* <DEDUP_REMOVED lines=12> */
.L_x_75:
[----:B------:R-:W-:Y:S05]  /*6cb0*/  BSYNC B1 ;  /* 0x0000000000017941 */ /* 0x000fea0003800000 */
.L_x_74:
        /* <DEDUP_REMOVED lines=12> */
.L_x_77:
[----:B------:R-:W-:Y:S05]  /*6d80*/  BSYNC B1 ;  /* 0x0000000000017941 */ /* 0x000fea0003800000 */
.L_x_76:
        /* <DEDUP_REMOVED lines=12> */
.L_x_79:
[----:B------:R-:W-:Y:S05]  /*6e50*/  BSYNC B1 ;  /* 0x0000000000017941 */ /* 0x000fea0003800000 */
.L_x_78:
        /* <DEDUP_REMOVED lines=12> */
.L_x_81:
[----:B------:R-:W-:Y:S05]  /*6f20*/  BSYNC B1 ;  /* 0x0000000000017941 */ /* 0x000fea0003800000 */
.L_x_80:
        /* <DEDUP_REMOVED lines=12> */
.L_x_83:
[----:B------:R-:W-:Y:S05]  /*6ff0*/  BSYNC B1 ;  /* 0x0000000000017941 */ /* 0x000fea0003800000 */
.L_x_82:
        /* <DEDUP_REMOVED lines=12> */
.L_x_85:
[----:B------:R-:W-:Y:S05]  /*70c0*/  BSYNC B1 ;  /* 0x0000000000017941 */ /* 0x000fea0003800000 */
.L_x_84:
        /* <DEDUP_REMOVED lines=12> */
.L_x_87:
[----:B------:R-:W-:Y:S05]  /*7190*/  BSYNC B1 ;  /* 0x0000000000017941 */ /* 0x000fea0003800000 */
.L_x_86:
        /* <DEDUP_REMOVED lines=12> */
.L_x_89:
[----:B------:R-:W-:Y:S05]  /*7260*/  BSYNC B1 ;  /* 0x0000000000017941 */ /* 0x000fea0003800000 */
.L_x_88:
        /* <DEDUP_REMOVED lines=12> */
.L_x_91:
[----:B------:R-:W-:Y:S05]  /*7330*/  BSYNC B1 ;  /* 0x0000000000017941 */ /* 0x000fea0003800000 */
.L_x_90:
        /* <DEDUP_REMOVED lines=12> */
.L_x_93:
[----:B------:R-:W-:Y:S05]  /*7400*/  BSYNC B1 ;  /* 0x0000000000017941 */ /* 0x000fea0003800000 */
.L_x_92:
        /* <DEDUP_REMOVED lines=12> */
.L_x_95:
[----:B------:R-:W-:Y:S05]  /*74d0*/  BSYNC B1 ;  /* 0x0000000000017941 */ /* 0x000fea0003800000 */
.L_x_94:
        /* <DEDUP_REMOVED lines=12> */
.L_x_97:
[----:B------:R-:W-:Y:S05]  /*75a0*/  BSYNC B1 ;  /* 0x0000000000017941 */ /* 0x000fea0003800000 */
.L_x_96:
        /* <DEDUP_REMOVED lines=12> */
.L_x_99:
[----:B------:R-:W-:Y:S05]  /*7670*/  BSYNC B1 ;  /* 0x0000000000017941 */ /* 0x000fea0003800000 */
.L_x_98:
        /* <DEDUP_REMOVED lines=12> */
.L_x_101:
[----:B------:R-:W-:Y:S05]  /*7740*/  BSYNC B1 ;  /* 0x0000000000017941 */ /* 0x000fea0003800000 */
.L_x_100:
        /* <DEDUP_REMOVED lines=12> */
.L_x_103:
[----:B------:R-:W-:Y:S05]  /*7810*/  BSYNC B1 ;  /* 0x0000000000017941 */ /* 0x000fea0003800000 */
.L_x_102:
        /* <DEDUP_REMOVED lines=12> */
.L_x_105:
[----:B------:R-:W-:Y:S05]  /*78e0*/  BSYNC B1 ;  /* 0x0000000000017941 */ /* 0x000fea0003800000 */
.L_x_104:
        /* <DEDUP_REMOVED lines=12> */
.L_x_107:
[----:B------:R-:W-:Y:S05]  /*79b0*/  BSYNC B1 ;  /* 0x0000000000017941 */ /* 0x000fea0003800000 */
.L_x_106:
        /* <DEDUP_REMOVED lines=12> */
.L_x_109:
[----:B------:R-:W-:Y:S05]  /*7a80*/  BSYNC B1 ;  /* 0x0000000000017941 */ /* 0x000fea0003800000 */
.L_x_108:
        /* <DEDUP_REMOVED lines=12> */
.L_x_111:
[----:B------:R-:W-:Y:S05]  /*7b50*/  BSYNC B1 ;  /* 0x0000000000017941 */ /* 0x000fea0003800000 */
.L_x_110:
        /* <DEDUP_REMOVED lines=12> */
.L_x_113:
[----:B------:R-:W-:Y:S05]  /*7c20*/  BSYNC B1 ;  /* 0x0000000000017941 */ /* 0x000fea0003800000 */
.L_x_112:
        /* <DEDUP_REMOVED lines=12> */
.L_x_115:
[----:B------:R-:W-:Y:S05]  /*7cf0*/  BSYNC B1 ;  /* 0x0000000000017941 */ /* 0x000fea0003800000 */
.L_x_114:
        /* <DEDUP_REMOVED lines=12> */
.L_x_117:
[----:B------:R-:W-:Y:S05]  /*7dc0*/  BSYNC B1 ;  /* 0x0000000000017941 */ /* 0x000fea0003800000 */
.L_x_116:
        /* <DEDUP_REMOVED lines=12> */
.L_x_119:
[----:B------:R-:W-:Y:S05]  /*7e90*/  BSYNC B1 ;  /* 0x0000000000017941 */ /* 0x000fea0003800000 */
.L_x_118:
        /* <DEDUP_REMOVED lines=12> */
.L_x_121:
[----:B------:R-:W-:Y:S05]  /*7f60*/  BSYNC B1 ;  /* 0x0000000000017941 */ /* 0x000fea0003800000 */
.L_x_120:
        /* <DEDUP_REMOVED lines=12> */
.L_x_123:
[----:B------:R-:W-:Y:S05]  /*8030*/  BSYNC B1 ;  /* 0x0000000000017941 */ /* 0x000fea0003800000 */
.L_x_122:
        /* <DEDUP_REMOVED lines=12> */
.L_x_125:
[----:B------:R-:W-:Y:S05]  /*8100*/  BSYNC B1 ;  /* 0x0000000000017941 */ /* 0x000fea0003800000 */
.L_x_124:
        /* <DEDUP_REMOVED lines=12> */
.L_x_127:
[----:B------:R-:W-:Y:S05]  /*81d0*/  BSYNC B1 ;  /* 0x0000000000017941 */ /* 0x000fea0003800000 */
.L_x_126:
        /* <DEDUP_REMOVED lines=12> */
.L_x_129:
[----:B------:R-:W-:Y:S05]  /*82a0*/  BSYNC B1 ;  /* 0x0000000000017941 */ /* 0x000fea0003800000 */
.L_x_128:
        /* <DEDUP_REMOVED lines=12> */
.L_x_131:
[----:B------:R-:W-:Y:S05]  /*8370*/  BSYNC B1 ;  /* 0x0000000000017941 */ /* 0x000fea0003800000 */
.L_x_130:
        /* <DEDUP_REMOVED lines=12> */
.L_x_133:
[----:B------:R-:W-:Y:S05]  /*8440*/  BSYNC B1 ;  /* 0x0000000000017941 */ /* 0x000fea0003800000 */
.L_x_132:
        /* <DEDUP_REMOVED lines=12> */
.L_x_135:
[----:B------:R-:W-:Y:S05]  /*8510*/  BSYNC B1 ;  /* 0x0000000000017941 */ /* 0x000fea0003800000 */
.L_x_134:
        /* <DEDUP_REMOVED lines=12> */
.L_x_137:
[----:B------:R-:W-:Y:S05]  /*85e0*/  BSYNC B1 ;  /* 0x0000000000017941 */ /* 0x000fea0003800000 */
.L_x_136:
        /* <DEDUP_REMOVED lines=12> */
.L_x_139:
[----:B------:R-:W-:Y:S05]  /*86b0*/  BSYNC B1 ;  /* 0x0000000000017941 */ /* 0x000fea0003800000 */
.L_x_138:
        /* <DEDUP_REMOVED lines=12> */
.L_x_141:
[----:B------:R-:W-:Y:S05]  /*8780*/  BSYNC B1 ;  /* 0x0000000000017941 */ /* 0x000fea0003800000 */
.L_x_140:
        /* <DEDUP_REMOVED lines=12> */
.L_x_143:
[----:B------:R-:W-:Y:S05]  /*8850*/  BSYNC B1 ;  /* 0x0000000000017941 */ /* 0x000fea0003800000 */
.L_x_142:
        /* <DEDUP_REMOVED lines=12> */
.L_x_145:
[----:B------:R-:W-:Y:S05]  /*8920*/  BSYNC B1 ;  /* 0x0000000000017941 */ /* 0x000fea0003800000 */
.L_x_144:
        /* <DEDUP_REMOVED lines=12> */
.L_x_147:
[----:B------:R-:W-:Y:S05]  /*89f0*/  BSYNC B1 ;  /* 0x0000000000017941 */ /* 0x000fea0003800000 */
.L_x_146:
        /* <DEDUP_REMOVED lines=12> */
.L_x_149:
[----:B------:R-:W-:Y:S05]  /*8ac0*/  BSYNC B1 ;  /* 0x0000000000017941 */ /* 0x000fea0003800000 */
.L_x_148:
        /* <DEDUP_REMOVED lines=12> */
.L_x_151:
[----:B------:R-:W-:Y:S05]  /*8b90*/  BSYNC B1 ;  /* 0x0000000000017941 */ /* 0x000fea0003800000 */
.L_x_150:
        /* <DEDUP_REMOVED lines=12> */
.L_x_153:
[----:B------:R-:W-:Y:S05]  /*8c60*/  BSYNC B1 ;  /* 0x0000000000017941 */ /* 0x000fea0003800000 */
.L_x_152:
        /* <DEDUP_REMOVED lines=12> */
.L_x_155:
[----:B------:R-:W-:Y:S05]  /*8d30*/  BSYNC B1 ;  /* 0x0000000000017941 */ /* 0x000fea0003800000 */
.L_x_154:
        /* <DEDUP_REMOVED lines=12> */
.L_x_157:
[----:B------:R-:W-:Y:S05]  /*8e00*/  BSYNC B1 ;  /* 0x0000000000017941 */ /* 0x000fea0003800000 */
.L_x_156:
        /* <DEDUP_REMOVED lines=12> */
.L_x_159:
[----:B------:R-:W-:Y:S05]  /*8ed0*/  BSYNC B1 ;  /* 0x0000000000017941 */ /* 0x000fea0003800000 */
.L_x_158:
        /* <DEDUP_REMOVED lines=12> */
.L_x_161:
[----:B------:R-:W-:Y:S05]  /*8fa0*/  BSYNC B1 ;  /* 0x0000000000017941 */ /* 0x000fea0003800000 */
.L_x_160:
        /* <DEDUP_REMOVED lines=12> */
.L_x_163:
[----:B------:R-:W-:Y:S05]  /*9070*/  BSYNC B1 ;  /* 0x0000000000017941 */ /* 0x000fea0003800000 */
.L_x_162:
        /* <DEDUP_REMOVED lines=12> */
.L_x_165:
[----:B------:R-:W-:Y:S05]  /*9140*/  BSYNC B1 ;  /* 0x0000000000017941 */ /* 0x000fea0003800000 */
.L_x_164:
        /* <DEDUP_REMOVED lines=12> */
.L_x_167:
[----:B------:R-:W-:Y:S05]  /*9210*/  BSYNC B1 ;  /* 0x0000000000017941 */ /* 0x000fea0003800000 */
.L_x_166:
        /* <DEDUP_REMOVED lines=12> */
.L_x_169:
[----:B------:R-:W-:Y:S05]  /*92e0*/  BSYNC B1 ;  /* 0x0000000000017941 */ /* 0x000fea0003800000 */
.L_x_168:
        /* <DEDUP_REMOVED lines=12> */
.L_x_171:
[----:B------:R-:W-:Y:S05]  /*93b0*/  BSYNC B1 ;  /* 0x0000000000017941 */ /* 0x000fea0003800000 */
.L_x_170:
        /* <DEDUP_REMOVED lines=12> */
.L_x_173:
[----:B------:R-:W-:Y:S05]  /*9480*/  BSYNC B1 ;  /* 0x0000000000017941 */ /* 0x000fea0003800000 */
.L_x_172:
        /* <DEDUP_REMOVED lines=12> */
.L_x_175:
[----:B------:R-:W-:Y:S05]  /*9550*/  BSYNC B1 ;  /* 0x0000000000017941 */ /* 0x000fea0003800000 */
.L_x_174:
        /* <DEDUP_REMOVED lines=12> */
.L_x_177:
[----:B------:R-:W-:Y:S05]  /*9620*/  BSYNC B1 ;  /* 0x0000000000017941 */ /* 0x000fea0003800000 */
.L_x_176:
        /* <DEDUP_REMOVED lines=12> */
.L_x_179:
[----:B------:R-:W-:Y:S05]  /*96f0*/  BSYNC B1 ;  /* 0x0000000000017941 */ /* 0x000fea0003800000 */
.L_x_178:
        /* <DEDUP_REMOVED lines=12> */
.L_x_181:
[----:B------:R-:W-:Y:S05]  /*97c0*/  BSYNC B1 ;  /* 0x0000000000017941 */ /* 0x000fea0003800000 */
.L_x_180:
        /* <DEDUP_REMOVED lines=12> */
.L_x_183:
[----:B------:R-:W-:Y:S05]  /*9890*/  BSYNC B1 ;  /* 0x0000000000017941 */ /* 0x000fea0003800000 */
.L_x_182:
        /* <DEDUP_REMOVED lines=12> */
.L_x_185:
[----:B------:R-:W-:Y:S05]  /*9960*/  BSYNC B1 ;  /* 0x0000000000017941 */ /* 0x000fea0003800000 */
.L_x_184:
        /* <DEDUP_REMOVED lines=12> */
.L_x_187:
[----:B------:R-:W-:Y:S05]  /*9a30*/  BSYNC B1 ;  /* 0x0000000000017941 */ /* 0x000fea0003800000 */
.L_x_186:
        /* <DEDUP_REMOVED lines=12> */
.L_x_189:
[----:B------:R-:W-:Y:S05]  /*9b00*/  BSYNC B1 ;  /* 0x0000000000017941 */ /* 0x000fea0003800000 */
.L_x_188:
        /* <DEDUP_REMOVED lines=12> */
.L_x_191:
[----:B------:R-:W-:Y:S05]  /*9bd0*/  BSYNC B1 ;  /* 0x0000000000017941 */ /* 0x000fea0003800000 */
.L_x_190:
        /* <DEDUP_REMOVED lines=12> */
.L_x_193:
[----:B------:R-:W-:Y:S05]  /*9ca0*/  BSYNC B1 ;  /* 0x0000000000017941 */ /* 0x000fea0003800000 */
.L_x_192:
        /* <DEDUP_REMOVED lines=12> */
.L_x_195:
[----:B------:R-:W-:Y:S05]  /*9d70*/  BSYNC B1 ;  /* 0x0000000000017941 */ /* 0x000fea0003800000 */
.L_x_194:
[----:B-----5:R-:W-:Y:S01]  /*9d80*/  LOP3.LUT R32, R32, 0xff, RZ, 0xc0, !PT ;  /* 0x000000ff20207812 */ /* 0x020fe200078ec0ff */
[----:B------:R-:W-:Y:S01]  /*9d90*/  BSSY B1, `(.L_x_196) ;  /* 0x000000b000017945 */ /* 0x000fe20003800000 */
[----:B------:R-:W-:Y:S02]  /*9da0*/  ISETP.LT.OR P3, PT, R34, 0x99, !P1 ;  /* 0x000000992200780c */ /* 0x000fe40004f61670 */
[----:B------:R-:W-:-:S05]  /*9db0*/  F2FP.F16.E4M3.UNPACK_B R32, R32 ;  /* 0x00000020ff20723e */ /* 0x000fca00020006ff */
[----:B------:R-:W-:-:S05]  /*9dc0*/  HADD2.F32 R32, -RZ, R32.H0_H0 ;  /* 0x20000020ff207230 */ /* 0x000fca0000004100 */
[----:B------:R-:W-:-:S04]  /*9dd0*/  FMUL R32, R32, UR24 ;  /* 0x0000001820207c20 */ /* 0x000fc80008400000 */
[----:B------:R-:W-:Y:S01]  /*9de0*/  FFMA R32, R23, UR25, R32 ;  /* 0x0000001917207c23 */ /* 0x000fe20008000020 */
[----:B------:R-:W-:-:S04]  /*9df0*/  PRMT R23, RZ, 0x7610, R23 ;  /* 0x00007610ff177816 */ /* 0x000fc80000000017 */
[----:B0-----:R-:W-:-:S05]  /*9e00*/  F2FP.SATFINITE.E4M3.F32.PACK_AB_MERGE_C R33, RZ, R32, RZ ;  /* 0x00000020ff21723e */ /* 0x001fca00048070ff */
[----:B------:R0:W-:Y:S01]  /*9e10*/  @!P2 STG.E.U8 desc[UR18][R24.64+0x99], R33 ;  /* 0x000099211800a986 */ /* 0x0001e2000c101112 */
[----:B------:R-:W-:Y:S05]  /*9e20*/  @P3 BRA `(.L_x_197) ;  /* 0x0000000000043947 */ /* 0x000fea0003800000 */
[----:B------:R0:W5:Y:S02]  /*9e30*/  LDG.E.U8 R23, desc[UR18][R30.64+0x98] ;  /* 0x000098121e177981 */ /* 0x000164000c1e1100 */
.L_x_197:
[----:B------:R-:W-:Y:S05]  /*9e40*/  BSYNC B1 ;  /* 0x0000000000017941 */ /* 0x000fea0003800000 */
.L_x_196:
        /* <DEDUP_REMOVED lines=8> */
[----:B------:R-:W-:-:S05]  /*9ed0*/  F2FP.SATFINITE.E4M3.F32.PACK_AB_MERGE_C R23, RZ, R23, RZ ;  /* 0x00000017ff17723e */ /* 0x000fca00048070ff */
[----:B------:R0:W-:Y:S01]  /*9ee0*/  @!P3 STG.E.U8 desc[UR18][R26.64+0x98], R23 ;  /* 0x000098171a00b986 */ /* 0x0001e2000c101112 */
[----:B------:R-:W-:Y:S05]  /*9ef0*/  @P2 BRA `(.L_x_199) ;  /* 0x0000000000042947 */ /* 0x000fea0003800000 */
[----:B------:R0:W5:Y:S02]  /*9f00*/  LDG.E.U8 R22, desc[UR18][R30.64+0x99] ;  /* 0x000099121e167981 */ /* 0x000164000c1e1100 */
.L_x_199:
[----:B------:R-:W-:Y:S05]  /*9f10*/  BSYNC B1 ;  /* 0x0000000000017941 */ /* 0x000fea0003800000 */
.L_x_198:
        /* <DEDUP_REMOVED lines=12> */
.L_x_201:
[----:B------:R-:W-:Y:S05]  /*9fe0*/  BSYNC B1 ;  /* 0x0000000000017941 */ /* 0x000fea0003800000 */
.L_x_200:
        /* <DEDUP_REMOVED lines=12> */
.L_x_203:
[----:B------:R-:W-:Y:S05]  /*a0b0*/  BSYNC B1 ;  /* 0x0000000000017941 */ /* 0x000fea0003800000 */
.L_x_202:
        /* <DEDUP_REMOVED lines=12> */
.L_x_205:
[----:B------:R-:W-:Y:S05]  /*a180*/  BSYNC B1 ;  /* 0x0000000000017941 */ /* 0x000fea0003800000 */
.L_x_204:
        /* <DEDUP_REMOVED lines=12> */
.L_x_207:
[----:B------:R-:W-:Y:S05]  /*a250*/  BSYNC B1 ;  /* 0x0000000000017941 */ /* 0x000fea0003800000 */
.L_x_206:
        /* <DEDUP_REMOVED lines=12> */
.L_x_209:
[----:B------:R-:W-:Y:S05]  /*a320*/  BSYNC B1 ;  /* 0x0000000000017941 */ /* 0x000fea0003800000 */
.L_x_208:
        /* <DEDUP_REMOVED lines=12> */
.L_x_211:
[----:B------:R-:W-:Y:S05]  /*a3f0*/  BSYNC B1 ;  /* 0x0000000000017941 */ /* 0x000fea0003800000 */
.L_x_210:
        /* <DEDUP_REMOVED lines=12> */
.L_x_213:
[----:B------:R-:W-:Y:S05]  /*a4c0*/  BSYNC B1 ;  /* 0x0000000000017941 */ /* 0x000fea0003800000 */
.L_x_212:
        /* <DEDUP_REMOVED lines=12> */
.L_x_215:
[----:B------:R-:W-:Y:S05]  /*a590*/  BSYNC B1 ;  /* 0x0000000000017941 */ /* 0x000fea0003800000 */
.L_x_214:
        /* <DEDUP_REMOVED lines=12> */
.L_x_217:
[----:B------:R-:W-:Y:S05]  /*a660*/  BSYNC B1 ;  /* 0x0000000000017941 */ /* 0x000fea0003800000 */
.L_x_216:
        /* <DEDUP_REMOVED lines=12> */
.L_x_219:
[----:B------:R-:W-:Y:S05]  /*a730*/  BSYNC B1 ;  /* 0x0000000000017941 */ /* 0x000fea0003800000 */
.L_x_218:
        /* <DEDUP_REMOVED lines=12> */
.L_x_221:
[----:B------:R-:W-:Y:S05]  /*a800*/  BSYNC B1 ;  /* 0x0000000000017941 */ /* 0x000fea0003800000 */
.L_x_220:
        /* <DEDUP_REMOVED lines=12> */
.L_x_223:
[----:B------:R-:W-:Y:S05]  /*a8d0*/  BSYNC B1 ;  /* 0x0000000000017941 */ /* 0x000fea0003800000 */
.L_x_222:
        /* <DEDUP_REMOVED lines=12> */
.L_x_225:
[----:B------:R-:W-:Y:S05]  /*a9a0*/  BSYNC B1 ;  /* 0x0000000000017941 */ /* 0x000fea0003800000 */
.L_x_224:
        /* <DEDUP_REMOVED lines=12> */
.L_x_227:
[----:B------:R-:W-:Y:S05]  /*aa70*/  BSYNC B1 ;  /* 0x0000000000017941 */ /* 0x000fea0003800000 */
.L_x_226:
        /* <DEDUP_REMOVED lines=12> */
.L_x_229:
[----:B------:R-:W-:Y:S05]  /*ab40*/  BSYNC B1 ;  /* 0x0000000000017941 */ /* 0x000fea0003800000 */
.L_x_228:
        /* <DEDUP_REMOVED lines=12> */
.L_x_231:
[----:B------:R-:W-:Y:S05]  /*ac10*/  BSYNC B1 ;  /* 0x0000000000017941 */ /* 0x000fea0003800000 */
.L_x_230:
        /* <DEDUP_REMOVED lines=12> */
.L_x_233:
[----:B------:R-:W-:Y:S05]  /*ace0*/  BSYNC B1 ;  /* 0x0000000000017941 */ /* 0x000fea0003800000 */
.L_x_232:
        /* <DEDUP_REMOVED lines=12> */
.L_x_235:
[----:B------:R-:W-:Y:S05]  /*adb0*/  BSYNC B1 ;  /* 0x0000000000017941 */ /* 0x000fea0003800000 */
.L_x_234:
        /* <DEDUP_REMOVED lines=12> */
.L_x_237:
[----:B------:R-:W-:Y:S05]  /*ae80*/  BSYNC B1 ;  /* 0x0000000000017941 */ /* 0x000fea0003800000 */
.L_x_236:
        /* <DEDUP_REMOVED lines=12> */
.L_x_239:
[----:B------:R-:W-:Y:S05]  /*af50*/  BSYNC B1 ;  /* 0x0000000000017941 */ /* 0x000fea0003800000 */
.L_x_238:
[----:B-----5:R-:W-:Y:S01]  /*af60*/  LOP3.LUT R2, R2, 0xff, RZ, 0xc0, !PT ;  /* 0x000000ff02027812 */ /* 0x020fe200078ec0ff */
[----:B------:R-:W-:Y:S01]  /*af70*/  BSSY B1, `(.L_x_240) ;  /* 0x000000b000017945 */ /* 0x000fe20003800000 */
[----:B------:R-:W-:Y:S02]  /*af80*/  ISETP.LT.OR P3, PT, R34, 0xc9, !P0 ;  /* 0x000000c92200780c */ /* 0x000fe40004761670 */
[----:B------:R-:W-:-:S05]  /*af90*/  F2FP.F16.E4M3.UNPACK_B R2, R2 ;  /* 0x00000002ff02723e */ /* 0x000fca00020006ff */
[----:B------:R-:W-:-:S05]  /*afa0*/  HADD2.F32 R2, -RZ, R2.H0_H0 ;  /* 0x20000002ff027230 */ /* 0x000fca0000004100 */
[----:B0-----:R-:W-:-:S04]  /*afb0*/  FMUL R3, R2, UR24 ;  /* 0x0000001802037c20 */ /* 0x001fc80008400000 */
[----:B------:R-:W-:Y:S01]  /*afc0*/  FFMA R3, R0, UR25, R3 ;  /* 0x0000001900037c23 */ /* 0x000fe20008000003 */
[----:B------:R-:W-:-:S04]  /*afd0*/  PRMT R0, RZ, 0x7610, R0 ;  /* 0x00007610ff007816 */ /* 0x000fc80000000000 */
[----:B------:R-:W-:-:S05]  /*afe0*/  F2FP.SATFINITE.E4M3.F32.PACK_AB_MERGE_C R3, RZ, R3, RZ ;  /* 0x00000003ff03723e */ /* 0x000fca00048070ff */
[----:B------:R0:W-:Y:S01]  /*aff0*/  @!P2 STG.E.U8 desc[UR18][R26.64+0xc1], R3 ;  /* 0x0000c1031a00a986 */ /* 0x0001e2000c101112 */
[----:B------:R-:W-:Y:S05]  /*b000*/  @P3 BRA `(.L_x_241) ;  /* 0x0000000000043947 */ /* 0x000fea0003800000 */
[----:B------:R0:W5:Y:S02]  /*b010*/  LDG.E.U8 R0, desc[UR18][R28.64+0xc8] ;  /* 0x0000c8121c007981 */ /* 0x000164000c1e1100 */
.L_x_241:
[----:B------:R-:W-:Y:S05]  /*b020*/  BSYNC B1 ;  /* 0x0000000000017941 */ /* 0x000fea0003800000 */
.L_x_240:
[----:B------:R-:W2:Y:S01]  /*b030*/  LDL.LU R2, [R1] ;  /* 0x0000000001027983 */ /* 0x000ea20000300800 */
[----:B-----5:R-:W-:Y:S01]  /*b040*/  LOP3.LUT R0, R0, 0xff, RZ, 0xc0, !PT ;  /* 0x000000ff00007812 */ /* 0x020fe200078ec0ff */
[----:B------:R-:W-:Y:S01]  /*b050*/  BSSY B1, `(.L_x_242) ;  /* 0x000000b000017945 */ /* 0x000fe20003800000 */
[----:B------:R-:W-:Y:S02]  /*b060*/  ISETP.LT.OR P2, PT, R34, 0xca, !P0 ;  /* 0x000000ca2200780c */ /* 0x000fe40004741670 */
[----:B------:R-:W-:-:S05]  /*b070*/  F2FP.F16.E4M3.UNPACK_B R0, R0 ;  /* 0x00000000ff00723e */ /* 0x000fca00020006ff */
[----:B------:R-:W-:-:S05]  /*b080*/  HADD2.F32 R0, -RZ, R0.H0_H0 ;  /* 0x20000000ff007230 */ /* 0x000fca0000004100 */
[----:B------:R-:W-:-:S04]  /*b090*/  FMUL R0, R0, UR24 ;  /* 0x0000001800007c20 */ /* 0x000fc80008400000 */
[----:B--2---:R-:W-:-:S05]  /*b0a0*/  FFMA R0, R2, UR25, R0 ;  /* 0x0000001902007c23 */ /* 0x004fca0008000000 */
[----:B0-----:R-:W-:Y:S02]  /*b0b0*/  F2FP.SATFINITE.E4M3.F32.PACK_AB_MERGE_C R3, RZ, R0, RZ ;  /* 0x00000000ff03723e */ /* 0x001fe400048070ff */
[----:B------:R-:W-:-:S03]  /*b0c0*/  PRMT R0, RZ, 0x7610, R0 ;  /* 0x00007610ff007816 */ /* 0x000fc60000000000 */
[----:B------:R0:W-:Y:S01]  /*b0d0*/  @!P3 STG.E.U8 desc[UR18][R24.64+0xc8], R3 ;  /* 0x0000c8031800b986 */ /* 0x0001e2000c101112 */
[----:B------:R-:W-:Y:S05]  /*b0e0*/  @P2 BRA `(.L_x_243) ;  /* 0x0000000000042947 */ /* 0x000fea0003800000 */
[----:B------:R2:W5:Y:S02]  /*b0f0*/  LDG.E.U8 R0, desc[UR18][R28.64+0xc9] ;  /* 0x0000c9121c007981 */ /* 0x000564000c1e1100 */
.L_x_243:
[----:B------:R-:W-:Y:S05]  /*b100*/  BSYNC B1 ;  /* 0x0000000000017941 */ /* 0x000fea0003800000 */
.L_x_242:
[----:B------:R-:W3:Y:S01]  /*b110*/  LDL.LU R2, [R1+0x4] ;  /* 0x0000040001027983 */ /* 0x000ee20000300800 */
[----:B-----5:R-:W-:Y:S01]  /*b120*/  LOP3.LUT R0, R0, 0xff, RZ, 0xc0, !PT ;  /* 0x000000ff00007812 */ /* 0x020fe200078ec0ff */
[----:B------:R-:W-:Y:S01]  /*b130*/  BSSY B1, `(.L_x_244) ;  /* 0x000000b000017945 */ /* 0x000fe20003800000 */
[----:B------:R-:W-:Y:S02]  /*b140*/  ISETP.LT.OR P3, PT, R34, 0xc9, !P1 ;  /* 0x000000c92200780c */ /* 0x000fe40004f61670 */
[----:B------:R-:W-:-:S05]  /*b150*/  F2FP.F16.E4M3.UNPACK_B R0, R0 ;  /* 0x00000000ff00723e */ /* 0x000fca00020006ff */
[----:B------:R-:W-:-:S05]  /*b160*/  HADD2.F32 R0, -RZ, R0.H0_H0 ;  /* 0x20000000ff007230 */ /* 0x000fca0000004100 */
[----:B------:R-:W-:-:S04]  /*b170*/  FMUL R0, R0, UR24 ;  /* 0x0000001800007c20 */ /* 0x000fc80008400000 */
[----:B---3--:R-:W-:-:S05]  /*b180*/  FFMA R0, R2, UR25, R0 ;  /* 0x0000001902007c23 */ /* 0x008fca0008000000 */
[----:B0-----:R-:W-:Y:S02]  /*b190*/  F2FP.SATFINITE.E4M3.F32.PACK_AB_MERGE_C R3, RZ, R0, RZ ;  /* 0x00000000ff03723e */ /* 0x001fe400048070ff */
[----:B------:R-:W-:-:S03]  /*b1a0*/  PRMT R0, RZ, 0x7610, R0 ;  /* 0x00007610ff007816 */ /* 0x000fc60000000000 */
[----:B------:R0:W-:Y:S01]  /*b1b0*/  @!P2 STG.E.U8 desc[UR18][R24.64+0xc9], R3 ;  /* 0x0000c9031800a986 */ /* 0x0001e2000c101112 */
[----:B------:R-:W-:Y:S05]  /*b1c0*/  @P3 BRA `(.L_x_245) ;  /* 0x0000000000043947 */ /* 0x000fea0003800000 */
[----:B------:R3:W5:Y:S02]  /*b1d0*/  LDG.E.U8 R0, desc[UR18][R30.64+0xc8] ;  /* 0x0000c8121e007981 */ /* 0x000764000c1e1100 */
.L_x_245:
[----:B------:R-:W-:Y:S05]  /*b1e0*/  BSYNC B1 ;  /* 0x0000000000017941 */ /* 0x000fea0003800000 */
.L_x_244:
[----:B------:R-:W2:Y:S01]  /*b1f0*/  LDL.LU R2, [R1+0x8] ;  /* 0x0000080001027983 */ /* 0x000ea20000300800 */
        /* <DEDUP_REMOVED lines=12> */
.L_x_247:
[----:B------:R-:W-:Y:S05]  /*b2c0*/  BSYNC B1 ;  /* 0x0000000000017941 */ /* 0x000fea0003800000 */
.L_x_246:
        /* <DEDUP_REMOVED lines=13> */
.L_x_249:
[----:B------:R-:W-:Y:S05]  /*b3a0*/  BSYNC B1 ;  /* 0x0000000000017941 */ /* 0x000fea0003800000 */
.L_x_248:
        /* <DEDUP_REMOVED lines=13> */
.L_x_251:
[----:B------:R-:W-:Y:S05]  /*b480*/  BSYNC B1 ;  /* 0x0000000000017941 */ /* 0x000fea0003800000 */
.L_x_250:
        /* <DEDUP_REMOVED lines=13> */
.L_x_253:
[----:B------:R-:W-:Y:S05]  /*b560*/  BSYNC B1 ;  /* 0x0000000000017941 */ /* 0x000fea0003800000 */
.L_x_252:
        /* <DEDUP_REMOVED lines=13> */
.L_x_255:
[----:B------:R-:W-:Y:S05]  /*b640*/  BSYNC B1 ;  /* 0x0000000000017941 */ /* 0x000fea0003800000 */
.L_x_254:
        /* <DEDUP_REMOVED lines=13> */
.L_x_257:
[----:B------:R-:W-:Y:S05]  /*b720*/  BSYNC B1 ;  /* 0x0000000000017941 */ /* 0x000fea0003800000 */
.L_x_256:
        /* <DEDUP_REMOVED lines=13> */
.L_x_259:
[----:B------:R-:W-:Y:S05]  /*b800*/  BSYNC B1 ;  /* 0x0000000000017941 */ /* 0x000fea0003800000 */
.L_x_258:
        /* <DEDUP_REMOVED lines=13> */
.L_x_261:
[----:B------:R-:W-:Y:S05]  /*b8e0*/  BSYNC B1 ;  /* 0x0000000000017941 */ /* 0x000fea0003800000 */
.L_x_260:
        /* <DEDUP_REMOVED lines=13> */
.L_x_263:
[----:B------:R-:W-:Y:S05]  /*b9c0*/  BSYNC B1 ;  /* 0x0000000000017941 */ /* 0x000fea0003800000 */
.L_x_262:
        /* <DEDUP_REMOVED lines=13> */
.L_x_265:
[----:B------:R-:W-:Y:S05]  /*baa0*/  BSYNC B1 ;  /* 0x0000000000017941 */ /* 0x000fea0003800000 */
.L_x_264:
        /* <DEDUP_REMOVED lines=13> */
.L_x_267:
[----:B------:R-:W-:Y:S05]  /*bb80*/  BSYNC B1 ;  /* 0x0000000000017941 */ /* 0x000fea0003800000 */
.L_x_266:
        /* <DEDUP_REMOVED lines=13> */
.L_x_269:
[----:B------:R-:W-:Y:S05]  /*bc60*/  BSYNC B1 ;  /* 0x0000000000017941 */ /* 0x000fea0003800000 */
.L_x_268:
        /* <DEDUP_REMOVED lines=13> */
.L_x_271:
[----:B------:R-:W-:Y:S05]  /*bd40*/  BSYNC B1 ;  /* 0x0000000000017941 */ /* 0x000fea0003800000 */
.L_x_270:
        /* <DEDUP_REMOVED lines=13> */
.L_x_273:
[----:B------:R-:W-:Y:S05]  /*be20*/  BSYNC B1 ;  /* 0x0000000000017941 */ /* 0x000fea0003800000 */
.L_x_272:
        /* <DEDUP_REMOVED lines=13> */
.L_x_275:
[----:B------:R-:W-:Y:S05]  /*bf00*/  BSYNC B1 ;  /* 0x0000000000017941 */ /* 0x000fea0003800000 */
.L_x_274:
        /* <DEDUP_REMOVED lines=13> */
.L_x_277:
[----:B------:R-:W-:Y:S05]  /*bfe0*/  BSYNC B1 ;  /* 0x0000000000017941 */ /* 0x000fea0003800000 */
.L_x_276:
        /* <DEDUP_REMOVED lines=13> */
.L_x_279:
[----:B------:R-:W-:Y:S05]  /*c0c0*/  BSYNC B1 ;  /* 0x0000000000017941 */ /* 0x000fea0003800000 */
.L_x_278:
        /* <DEDUP_REMOVED lines=13> */
.L_x_281:
[----:B------:R-:W-:Y:S05]  /*c1a0*/  BSYNC B1 ;  /* 0x0000000000017941 */ /* 0x000fea0003800000 */
.L_x_280:
        /* <DEDUP_REMOVED lines=13> */
.L_x_283:
[----:B------:R-:W-:Y:S05]  /*c280*/  BSYNC B1 ;  /* 0x0000000000017941 */ /* 0x000fea0003800000 */
.L_x_282:
        /* <DEDUP_REMOVED lines=13> */
.L_x_285:
[----:B------:R-:W-:Y:S05]  /*c360*/  BSYNC B1 ;  /* 0x0000000000017941 */ /* 0x000fea0003800000 */
.L_x_284:
        /* <DEDUP_REMOVED lines=13> */
.L_x_287:
[----:B------:R-:W-:Y:S05]  /*c440*/  BSYNC B1 ;  /* 0x0000000000017941 */ /* 0x000fea0003800000 */
.L_x_286:
        /* <DEDUP_REMOVED lines=13> */
.L_x_289:
[----:B------:R-:W-:Y:S05]  /*c520*/  BSYNC B1 ;  /* 0x0000000000017941 */ /* 0x000fea0003800000 */
.L_x_288:
        /* <DEDUP_REMOVED lines=13> */
.L_x_291:
[----:B------:R-:W-:Y:S05]  /*c600*/  BSYNC B1 ;  /* 0x0000000000017941 */ /* 0x000fea0003800000 */
.L_x_290:
        /* <DEDUP_REMOVED lines=13> */
.L_x_293:
[----:B------:R-:W-:Y:S05]  /*c6e0*/  BSYNC B1 ;  /* 0x0000000000017941 */ /* 0x000fea0003800000 */
.L_x_292:
        /* <DEDUP_REMOVED lines=13> */
.L_x_295:
[----:B------:R-:W-:Y:S05]  /*c7c0*/  BSYNC B1 ;  /* 0x0000000000017941 */ /* 0x000fea0003800000 */
.L_x_294:
[----:B------:R-:W-:Y:S05]  /*c7d0*/  @P1 BRA `(.L_x_296) ;  /* 0x00000020009c1947 */ /* 0x000fea0003800000 */
[----:B------:R-:W2:Y:S01]  /*c7e0*/  LDL.LU R2, [R1+0x6c] ;  /* 0x00006c0001027983 */ /* 0x000ea20000300800 */
[----:B-----5:R-:W-:-:S04]  /*c7f0*/  LOP3.LUT R0, R0, 0xff, RZ, 0xc0, !PT ;  /* 0x000000ff00007812 */ /* 0x020fc800078ec0ff */
[----:B------:R-:W-:-:S05]  /*c800*/  F2FP.F16.E4M3.UNPACK_B R0, R0 ;  /* 0x00000000ff00723e */ /* 0x000fca00020006ff */
[----:B------:R-:W-:-:S05]  /*c810*/  HADD2.F32 R0, -RZ, R0.H0_H0 ;  /* 0x20000000ff007230 */ /* 0x000fca0000004100 */
[----:B------:R-:W-:-:S04]  /*c820*/  FMUL R0, R0, UR24 ;  /* 0x0000001800007c20 */ /* 0x000fc80008400000 */
[----:B--2---:R-:W-:-:S05]  /*c830*/  FFMA R0, R2, UR25, R0 ;  /* 0x0000001902007c23 */ /* 0x004fca0008000000 */
[----:B0-----:R-:W-:-:S05]  /*c840*/  F2FP.SATFINITE.E4M3.F32.PACK_AB_MERGE_C R3, RZ, R0, RZ ;  /* 0x00000000ff03723e */ /* 0x001fca00048070ff */
[----:B------:R0:W-:Y:S01]  /*c850*/  STG.E.U8 desc[UR18][R26.64+0xf9], R3 ;  /* 0x0000f9031a007986 */ /* 0x0001e2000c101112 */
[----:B------:R-:W-:Y:S05]  /*c860*/  BRA `(.L_x_296) ;  /* 0x0000002000787947 */ /* 0x000fea0003800000 */
.L_x_39:
[C---:B------:R-:W-:Y:S01]  /*c870*/  ISETP.GE.AND P1, PT, R39.reuse, 0x1, PT ;  /* 0x000000012700780c */ /* 0x040fe20003f26270 */
[----:B------:R-:W-:Y:S01]  /*c880*/  FMUL R228, R228, UR25 ;  /* 0x00000019e4e47c20 */ /* 0x000fe20008400000 */
[----:B------:R-:W-:Y:S01]  /*c890*/  ISETP.GE.AND P0, PT, R39, 0x9, PT ;  /* 0x000000092700780c */ /* 0x000fe20003f06270 */
[----:B------:R-:W-:Y:S01]  /*c8a0*/  FMUL R227, R227, UR25 ;  /* 0x00000019e3e37c20 */ /* 0x000fe20008400000 */
[C---:B------:R-:W-:Y:S02]  /*c8b0*/  ISETP.LT.OR P2, PT, R34.reuse, 0x1, !P1 ;  /* 0x000000012200780c */ /* 0x040fe40004f41670 */
[C---:B------:R-:W-:Y:S02]  /*c8c0*/  ISETP.LT.OR P3, PT, R34.reuse, 0x2, !P1 ;  /* 0x000000022200780c */ /* 0x040fe40004f61670 */
[----:B------:R-:W-:Y:S01]  /*c8d0*/  ISETP.LT.OR P4, PT, R34, 0x2, !P0 ;  /* 0x000000022200780c */ /* 0x000fe20004781670 */
[----:B------:R-:W-:Y:S01]  /*c8e0*/  FMUL R225, R225, UR25 ;  /* 0x00000019e1e17c20 */ /* 0x000fe20008400000 */
[----:B------:R-:W-:Y:S01]  /*c8f0*/  F2FP.SATFINITE.E4M3.F32.PACK_AB_MERGE_C R29, RZ, R228, RZ ;  /* 0x000000e4ff1d723e */ /* 0x000fe200048070ff */
[----:B------:R-:W-:Y:S01]  /*c900*/  FMUL R226, R226, UR25 ;  /* 0x00000019e2e27c20 */ /* 0x000fe20008400000 */
[----:B------:R-:W-:Y:S01]  /*c910*/  F2FP.SATFINITE.E4M3.F32.PACK_AB_MERGE_C R227, RZ, R227, RZ ;  /* 0x000000e3ffe3723e */ /* 0x000fe200048070ff */
[----:B------:R-:W-:Y:S01]  /*c920*/  FMUL R224, R224, UR25 ;  /* 0x00000019e0e07c20 */ /* 0x000fe20008400000 */
[----:B------:R-:W-:-:S03]  /*c930*/  F2FP.SATFINITE.E4M3.F32.PACK_AB_MERGE_C R225, RZ, R225, RZ ;  /* 0x000000e1ffe1723e */ /* 0x000fc600048070ff */
[----:B------:R0:W-:Y:S01]  /*c940*/  @!P2 STG.E.U8 desc[UR18][R24.64], R29 ;  /* 0x0000001d1800a986 */ /* 0x0001e2000c101112 */
[----:B------:R-:W-:-:S03]  /*c950*/  F2FP.SATFINITE.E4M3.F32.PACK_AB_MERGE_C R31, RZ, R224, RZ ;  /* 0x000000e0ff1f723e */ /* 0x000fc600048070ff */
[----:B------:R2:W-:Y:S04]  /*c960*/  @!P3 STG.E.U8 desc[UR18][R24.64+0x1], R227 ;  /* 0x000001e31800b986 */ /* 0x0005e8000c101112 */
[----:B------:R3:W-:Y:S01]  /*c970*/  @!P4 STG.E.U8 desc[UR18][R26.64+0x1], R225 ;  /* 0x000001e11a00c986 */ /* 0x0007e2000c101112 */
[----:B0-----:R-:W-:-:S03]  /*c980*/  F2FP.SATFINITE.E4M3.F32.PACK_AB_MERGE_C R29, RZ, R226, RZ ;  /* 0x000000e2ff1d723e */ /* 0x001fc600048070ff */
[----:B--2---:R-:W2:Y:S01]  /*c990*/  LDL.LU R227, [R1+0xc] ;  /* 0x00000c0001e37983 */ /* 0x004ea20000300800 */
[C---:B------:R-:W-:Y:S01]  /*c9a0*/  ISETP.LT.OR P3, PT, R34.reuse, 0x1, !P0 ;  /* 0x000000012200780c */ /* 0x040fe20004761670 */
[----:B------:R-:W-:Y:S01]  /*c9b0*/  FMUL R223, R223, UR25 ;  /* 0x00000019dfdf7c20 */ /* 0x000fe20008400000 */
[C---:B------:R-:W-:Y:S01]  /*c9c0*/  ISETP.LT.OR P5, PT, R34.reuse, 0x9, !P1 ;  /* 0x000000092200780c */ /* 0x040fe20004fa1670 */
[----:B------:R-:W4:Y:S01]  /*c9d0*/  LDL.LU R226, [R1+0x8] ;  /* 0x0000080001e27983 */ /* 0x000f220000300800 */
[C---:B------:R-:W-:Y:S02]  /*c9e0*/  ISETP.LT.OR P6, PT, R34.reuse, 0xa, !P1 ;  /* 0x0000000a2200780c */ /* 0x040fe40004fc1670 */
[----:B------:R-:W-:Y:S01]  /*c9f0*/  ISETP.LT.OR P2, PT, R34, 0x9, !P0 ;  /* 0x000000092200780c */ /* 0x000fe20004741670 */
[----:B------:R-:W2:Y:S04]  /*ca00*/  LDL.LU R224, [R1+0x4] ;  /* 0x0000040001e07983 */ /* 0x000ea80000300800 */
[----:B---3--:R-:W3:Y:S01]  /*ca10*/  LDL.LU R225, [R1] ;  /* 0x0000000001e17983 */ /* 0x008ee20000300800 */
[----:B------:R-:W-:Y:S01]  /*ca20*/  FMUL R222, R222, UR25 ;  /* 0x00000019dede7c20 */ /* 0x000fe20008400000 */
[----:B------:R-:W-:-:S04]  /*ca30*/  F2FP.SATFINITE.E4M3.F32.PACK_AB_MERGE_C R223, RZ, R223, RZ ;  /* 0x000000dfffdf723e */ /* 0x000fc800048070ff */
[----:B------:R-:W-:Y:S01]  /*ca40*/  F2FP.SATFINITE.E4M3.F32.PACK_AB_MERGE_C R33, RZ, R222, RZ ;  /* 0x000000deff21723e */ /* 0x000fe200048070ff */
[----:B------:R0:W-:Y:S01]  /*ca50*/  @!P3 STG.E.U8 desc[UR18][R26.64], R29 ;  /* 0x0000001d1a00b986 */ /* 0x0001e2000c101112 */
[----:B------:R-:W-:-:S03]  /*ca60*/  ISETP.LT.OR P3, PT, R34, 0xa, !P0 ;  /* 0x0000000a2200780c */ /* 0x000fc60004761670 */
[----:B------:R1:W-:Y:S01]  /*ca70*/  @!P5 STG.E.U8 desc[UR18][R24.64+0x8], R31 ;  /* 0x0000081f1800d986 */ /* 0x0003e2000c101112 */
[----:B------:R-:W-:-:S03]  /*ca80*/  ISETP.LT.OR P4, PT, R34, 0x12, !P1 ;  /* 0x000000122200780c */ /* 0x000fc60004f81670 */
[----:B------:R-:W-:Y:S01]  /*ca90*/  @!P6 STG.E.U8 desc[UR18][R24.64+0x9], R223 ;  /* 0x000009df1800e986 */ /* 0x000fe2000c101112 */
[----:B------:R-:W-:-:S03]  /*caa0*/  ISETP.LT.OR P5, PT, R34, 0x11, !P0 ;  /* 0x000000112200780c */ /* 0x000fc600047a1670 */
[----:B------:R-:W-:Y:S01]  /*cab0*/  @!P2 STG.E.U8 desc[UR18][R26.64+0x8], R33 ;  /* 0x000008211a00a986 */ /* 0x000fe2000c101112 */
[C---:B------:R-:W-:Y:S01]  /*cac0*/  ISETP.LT.OR P2, PT, R34.reuse, 0x11, !P1 ;  /* 0x000000112200780c */ /* 0x040fe20004f41670 */
[----:B------:R-:W-:Y:S01]  /*cad0*/  FMUL R221, R221, UR25 ;  /* 0x00000019dddd7c20 */ /* 0x000fe20008400000 */
[----:B------:R-:W-:Y:S01]  /*cae0*/  ISETP.LT.OR P6, PT, R34, 0x12, !P0 ;  /* 0x000000122200780c */ /* 0x000fe200047c1670 */
[----:B------:R-:W-:Y:S01]  /*caf0*/  FMUL R220, R220, UR25 ;  /* 0x00000019dcdc7c20 */ /* 0x000fe20008400000 */
[----:B------:R-:W-:Y:S01]  /*cb00*/  FMUL R219, R219, UR25 ;  /* 0x00000019dbdb7c20 */ /* 0x000fe20008400000 */
[----:B------:R-:W-:Y:S01]  /*cb10*/  FMUL R218, R218, UR25 ;  /* 0x00000019dada7c20 */ /* 0x000fe20008400000 */
[----:B------:R-:W-:Y:S01]  /*cb20*/  FMUL R217, R217, UR25 ;  /* 0x00000019d9d97c20 */ /* 0x000fe20008400000 */
[----:B------:R-:W-:Y:S01]  /*cb30*/  F2FP.SATFINITE.E4M3.F32.PACK_AB_MERGE_C R221, RZ, R221, RZ ;  /* 0x000000ddffdd723e */ /* 0x000fe200048070ff */
[----:B------:R-:W-:Y:S01]  /*cb40*/  FMUL R216, R216, UR25 ;  /* 0x00000019d8d87c20 */ /* 0x000fe20008400000 */
[----:B0-----:R-:W-:Y:S01]  /*cb50*/  F2FP.SATFINITE.E4M3.F32.PACK_AB_MERGE_C R29, RZ, R220, RZ ;  /* 0x000000dcff1d723e */ /* 0x001fe200048070ff */
[----:B------:R-:W-:Y:S01]  /*cb60*/  FMUL R215, R215, UR25 ;  /* 0x00000019d7d77c20 */ /* 0x000fe20008400000 */
[----:B------:R-:W-:Y:S01]  /*cb70*/  F2FP.SATFINITE.E4M3.F32.PACK_AB_MERGE_C R219, RZ, R219, RZ ;  /* 0x000000dbffdb723e */ /* 0x000fe200048070ff */
[----:B------:R-:W-:Y:S01]  /*cb80*/  FMUL R214, R214, UR25 ;  /* 0x00000019d6d67c20 */ /* 0x000fe20008400000 */
[----:B-1----:R-:W-:Y:S01]  /*cb90*/  F2FP.SATFINITE.E4M3.F32.PACK_AB_MERGE_C R31, RZ, R218, RZ ;  /* 0x000000daff1f723e */ /* 0x002fe200048070ff */
[----:B------:R-:W-:Y:S01]  /*cba0*/  FMUL R213, R213, UR25 ;  /* 0x00000019d5d57c20 */ /* 0x000fe20008400000 */
[----:B------:R-:W-:Y:S01]  /*cbb0*/  F2FP.SATFINITE.E4M3.F32.PACK_AB_MERGE_C R217, RZ, R217, RZ ;  /* 0x000000d9ffd9723e */ /* 0x000fe200048070ff */
[----:B------:R-:W-:Y:S01]  /*cbc0*/  @!P3 STG.E.U8 desc[UR18][R26.64+0x9], R221 ;  /* 0x000009dd1a00b986 */ /* 0x000fe2000c101112 */
[----:B------:R-:W-:-:S03]  /*cbd0*/  ISETP.LT.OR P3, PT, R34, 0x19, !P1 ;  /* 0x000000192200780c */ /* 0x000fc60004f61670 */
[----:B------:R0:W-:Y:S01]  /*cbe0*/  @!P2 STG.E.U8 desc[UR18][R24.64+0x10], R29 ;  /* 0x0000101d1800a986 */ /* 0x0001e2000c101112 */
[----:B------:R-:W-:-:S03]  /*cbf0*/  ISETP.LT.OR P2, PT, R34, 0x21, !P1 ;  /* 0x000000212200780c */ /* 0x000fc60004f41670 */
[----:B------:R-:W-:Y:S01]  /*cc00*/  @!P4 STG.E.U8 desc[UR18][R24.64+0x11], R219 ;  /* 0x000011db1800c986 */ /* 0x000fe2000c101112 */
[----:B------:R-:W-:-:S03]  /*cc10*/  ISETP.LT.OR P4, PT, R34, 0x1a, !P1 ;  /* 0x0000001a2200780c */ /* 0x000fc60004f81670 */
[----:B------:R1:W-:Y:S01]  /*cc20*/  @!P5 STG.E.U8 desc[UR18][R26.64+0x10], R31 ;  /* 0x0000101f1a00d986 */ /* 0x0003e2000c101112 */
[----:B------:R-:W-:-:S03]  /*cc30*/  ISETP.LT.OR P5, PT, R34, 0x19, !P0 ;  /* 0x000000192200780c */ /* 0x000fc600047a1670 */
[----:B------:R-:W-:Y:S01]  /*cc40*/  @!P6 STG.E.U8 desc[UR18][R26.64+0x11], R217 ;  /* 0x000011d91a00e986 */ /* 0x000fe2000c101112 */
[----:B------:R-:W-:Y:S01]  /*cc50*/  ISETP.LT.OR P6, PT, R34, 0x1a, !P0 ;  /* 0x0000001a2200780c */ /* 0x000fe200047c1670 */
[----:B------:R-:W-:Y:S01]  /*cc60*/  FMUL R212, R212, UR25 ;  /* 0x00000019d4d47c20 */ /* 0x000fe20008400000 */
[----:B0-----:R-:W-:Y:S01]  /*cc70*/  F2FP.SATFINITE.E4M3.F32.PACK_AB_MERGE_C R29, RZ, R216, RZ ;  /* 0x000000d8ff1d723e */ /* 0x001fe200048070ff */
[----:B------:R-:W-:Y:S01]  /*cc80*/  FMUL R211, R211, UR25 ;  /* 0x00000019d3d37c20 */ /* 0x000fe20008400000 */
[----:B------:R-:W-:Y:S01]  /*cc90*/  F2FP.SATFINITE.E4M3.F32.PACK_AB_MERGE_C R215, RZ, R215, RZ ;  /* 0x000000d7ffd7723e */ /* 0x000fe200048070ff */
[----:B------:R-:W-:Y:S01]  /*cca0*/  FMUL R210, R210, UR25 ;  /* 0x00000019d2d27c20 */ /* 0x000fe20008400000 */
[----:B------:R-:W-:Y:S01]  /*ccb0*/  F2FP.SATFINITE.E4M3.F32.PACK_AB_MERGE_C R213, RZ, R213, RZ ;  /* 0x000000d5ffd5723e */ /* 0x000fe200048070ff */
[----:B------:R-:W-:Y:S01]  /*ccc0*/  FMUL R209, R209, UR25 ;  /* 0x00000019d1d17c20 */ /* 0x000fe20008400000 */
[----:B-1----:R-:W-:Y:S01]  /*ccd0*/  F2FP.SATFINITE.E4M3.F32.PACK_AB_MERGE_C R31, RZ, R214, RZ ;  /* 0x000000d6ff1f723e */ /* 0x002fe200048070ff */
[----:B------:R-:W-:Y:S01]  /*cce0*/  FMUL R208, R208, UR25 ;  /* 0x00000019d0d07c20 */ /* 0x000fe20008400000 */
[----:B------:R-:W-:Y:S01]  /*ccf0*/  F2FP.SATFINITE.E4M3.F32.PACK_AB_MERGE_C R33, RZ, R212, RZ ;  /* 0x000000d4ff21723e */ /* 0x000fe200048070ff */
[----:B------:R0:W-:Y:S01]  /*cd00*/  @!P3 STG.E.U8 desc[UR18][R24.64+0x18], R29 ;  /* 0x0000181d1800b986 */ /* 0x0001e2000c101112 */
[----:B------:R-:W-:-:S03]  /*cd10*/  ISETP.LT.OR P3, PT, R34, 0x22, !P1 ;  /* 0x000000222200780c */ /* 0x000fc60004f61670 */
[----:B------:R-:W-:Y:S01]  /*cd20*/  @!P4 STG.E.U8 desc[UR18][R24.64+0x19], R215 ;  /* 0x000019d71800c986 */ /* 0x000fe2000c101112 */
[----:B------:R-:W-:-:S03]  /*cd30*/  ISETP.LT.OR P4, PT, R34, 0x22, !P0 ;  /* 0x000000222200780c */ /* 0x000fc60004781670 */
[----:B------:R1:W-:Y:S01]  /*cd40*/  @!P5 STG.E.U8 desc[UR18][R26.64+0x18], R31 ;  /* 0x0000181f1a00d986 */ /* 0x0003e2000c101112 */
[----:B------:R-:W-:-:S03]  /*cd50*/  ISETP.LT.OR P5, PT, R34, 0x29, !P1 ;  /* 0x000000292200780c */ /* 0x000fc60004fa1670 */
[----:B------:R-:W-:Y:S01]  /*cd60*/  @!P6 STG.E.U8 desc[UR18][R26.64+0x19], R213 ;  /* 0x000019d51a00e986 */ /* 0x000fe2000c101112 */
[----:B------:R-:W-:-:S03]  /*cd70*/  ISETP.LT.OR P6, PT, R34, 0x2a, !P1 ;  /* 0x0000002a2200780c */ /* 0x000fc60004fc1670 */
[----:B------:R-:W-:Y:S01]  /*cd80*/  @!P2 STG.E.U8 desc[UR18][R24.64+0x20], R33 ;  /* 0x000020211800a986 */ /* 0x000fe2000c101112 */
[----:B------:R-:W-:Y:S01]  /*cd90*/  ISETP.LT.OR P2, PT, R34, 0x21, !P0 ;  /* 0x000000212200780c */ /* 0x000fe20004741670 */
        /* <DEDUP_REMOVED lines=252> */
[----:B------:R-:W-:Y:S01]  /*dd60*/  @!P2 STG.E.U8 desc[UR18][R26.64+0x98], R29 ;  /* 0x0000981d1a00a986 */ /* 0x000fe2000c101112 */
[----:B------:R-:W-:-:S03]  /*dd70*/  ISETP.LT.OR P2, PT, R34, 0xa9, !P0 ;  /* 0x000000a92200780c */ /* 0x000fc60004741670 */
[----:B------:R0:W-:Y:S01]  /*dd80*/  @!P4 STG.E.U8 desc[UR18][R26.64+0x99], R21 ;  /* 0x000099151a00c986 */ /* 0x0001e2000c101112 */
[----:B------:R-:W-:-:S03]  /*dd90*/  ISETP.LT.OR P4, PT, R34, 0xa2, !P0 ;  /* 0x000000a22200780c */ /* 0x000fc60004781670 */
[----:B------:R-:W-:Y:S01]  /*dda0*/  @!P5 STG.E.U8 desc[UR18][R24.64+0xa0], R31 ;  /* 0x0000a01f1800d986 */ /* 0x000fe2000c101112 */
[----:B------:R-:W-:-:S03]  /*ddb0*/  ISETP.LT.OR P5, PT, R34, 0xa9, !P1 ;  /* 0x000000a92200780c */ /* 0x000fc60004fa1670 */
[----:B------:R1:W-:Y:S01]  /*ddc0*/  @!P6 STG.E.U8 desc[UR18][R24.64+0xa1], R19 ;  /* 0x0000a1131800e986 */ /* 0x0003e2000c101112 */
        /* <DEDUP_REMOVED lines=8> */
[----:B------:R-:W-:Y:S01]  /*de50*/  F2FP.SATFINITE.E4M3.F32.PACK_AB_MERGE_C R23, RZ, R14, RZ ;  /* 0x0000000eff17723e */ /* 0x000fe200048070ff */
[----:B------:R-:W-:Y:S01]  /*de60*/  FMUL R9, R9, UR25 ;  /* 0x0000001909097c20 */ /* 0x000fe20008400000 */
[----:B------:R-:W-:Y:S01]  /*de70*/  FMUL R10, R10, UR25 ;  /* 0x000000190a0a7c20 */ /* 0x000fe20008400000 */
[----:B-1----:R-:W-:Y:S01]  /*de80*/  F2FP.SATFINITE.E4M3.F32.PACK_AB_MERGE_C R19, RZ, R16, RZ ;  /* 0x00000010ff13723e */ /* 0x002fe200048070ff */
[----:B------:R-:W-:Y:S01]  /*de90*/  @!P3 STG.E.U8 desc[UR18][R26.64+0xa0], R21 ;  /* 0x0000a0151a00b986 */ /* 0x000fe2000c101112 */
[----:B------:R-:W-:-:S03]  /*dea0*/  ISETP.LT.OR P3, PT, R34, 0xaa, !P0 ;  /* 0x000000aa2200780c */ /* 0x000fc60004761670 */
[----:B------:R-:W-:Y:S01]  /*deb0*/  @!P4 STG.E.U8 desc[UR18][R26.64+0xa1], R17 ;  /* 0x0000a1111a00c986 */ /* 0x000fe2000c101112 */
[----:B------:R-:W-:-:S03]  /*dec0*/  ISETP.LT.OR P4, PT, R34, 0xb2, !P1 ;  /* 0x000000b22200780c */ /* 0x000fc60004f81670 */
[----:B------:R-:W-:Y:S04]  /*ded0*/  @!P5 STG.E.U8 desc[UR18][R24.64+0xa8], R19 ;  /* 0x0000a8131800d986 */ /* 0x000fe8000c101112 */
[----:B------:R0:W-:Y:S01]  /*dee0*/  @!P6 STG.E.U8 desc[UR18][R24.64+0xa9], R15 ;  /* 0x0000a90f1800e986 */ /* 0x0001e2000c101112 */
[----:B------:R-:W-:-:S03]  /*def0*/  ISETP.LT.OR P6, PT, R34, 0xb2, !P0 ;  /* 0x000000b22200780c */ /* 0x000fc600047c1670 */
[----:B------:R-:W-:Y:S01]  /*df00*/  @!P2 STG.E.U8 desc[UR18][R26.64+0xa8], R23 ;  /* 0x0000a8171a00a986 */ /* 0x000fe2000c101112 */
[C---:B------:R-:W-:Y:S02]  /*df10*/  ISETP.LT.OR P2, PT, R34.reuse, 0xb1, !P1 ;  /* 0x000000b12200780c */ /* 0x040fe40004f41670 */
[----:B------:R-:W-:Y:S01]  /*df20*/  ISETP.LT.OR P5, PT, R34, 0xb1, !P0 ;  /* 0x000000b12200780c */ /* 0x000fe200047a1670 */
[----:B------:R-:W-:Y:S01]  /*df30*/  FMUL R8, R8, UR25 ;  /* 0x0000001908087c20 */ /* 0x000fe20008400000 */
[----:B------:R-:W-:Y:S01]  /*df40*/  F2FP.SATFINITE.E4M3.F32.PACK_AB_MERGE_C R13, RZ, R13, RZ ;  /* 0x0000000dff0d723e */ /* 0x000fe200048070ff */
[----:B------:R-:W-:Y:S01]  /*df50*/  FMUL R7, R7, UR25 ;  /* 0x0000001907077c20 */ /* 0x000fe20008400000 */
[----:B------:R-:W-:Y:S01]  /*df60*/  F2FP.SATFINITE.E4M3.F32.PACK_AB_MERGE_C R11, RZ, R11, RZ ;  /* 0x0000000bff0b723e */ /* 0x000fe200048070ff */
[----:B-----5:R-:W-:Y:S01]  /*df70*/  FMUL R5, R5, UR25 ;  /* 0x0000001905057c20 */ /* 0x020fe20008400000 */
[----:B0-----:R-:W-:Y:S01]  /*df80*/  F2FP.SATFINITE.E4M3.F32.PACK_AB_MERGE_C R15, RZ, R12, RZ ;  /* 0x0000000cff0f723e */ /* 0x001fe200048070ff */
[----:B------:R-:W4:Y:S01]  /*df90*/  LDL.LU R222, [R1+0x18] ;  /* 0x0000180001de7983 */ /* 0x000f220000300800 */
[----:B------:R-:W-:-:S03]  /*dfa0*/  F2FP.SATFINITE.E4M3.F32.PACK_AB_MERGE_C R9, RZ, R9, RZ ;  /* 0x00000009ff09723e */ /* 0x000fc600048070ff */
[----:B------:R-:W-:Y:S01]  /*dfb0*/  @!P3 STG.E.U8 desc[UR18][R26.64+0xa9], R13 ;  /* 0x0000a90d1a00b986 */ /* 0x000fe2000c101112 */
[----:B------:R-:W-:Y:S02]  /*dfc0*/  F2FP.SATFINITE.E4M3.F32.PACK_AB_MERGE_C R17, RZ, R10, RZ ;  /* 0x0000000aff11723e */ /* 0x000fe400048070ff */
[C---:B------:R-:W-:Y:S01]  /*dfd0*/  ISETP.LT.OR P3, PT, R34.reuse, 0xb9, !P1 ;  /* 0x000000b92200780c */ /* 0x040fe20004f61670 */
[----:B------:R-:W-:Y:S04]  /*dfe0*/  @!P2 STG.E.U8 desc[UR18][R24.64+0xb0], R15 ;  /* 0x0000b00f1800a986 */ /* 0x000fe8000c101112 */
[----:B------:R0:W-:Y:S01]  /*dff0*/  @!P4 STG.E.U8 desc[UR18][R24.64+0xb1], R11 ;  /* 0x0000b10b1800c986 */ /* 0x0001e2000c101112 */
[----:B------:R-:W-:-:S03]  /*e000*/  ISETP.LT.OR P4, PT, R34, 0xba, !P1 ;  /* 0x000000ba2200780c */ /* 0x000fc60004f81670 */
[----:B------:R1:W-:Y:S01]  /*e010*/  @!P6 STG.E.U8 desc[UR18][R26.64+0xb1], R9 ;  /* 0x0000b1091a00e986 */ /* 0x0003e2000c101112 */
[----:B------:R-:W-:-:S03]  /*e020*/  ISETP.LT.OR P6, PT, R34, 0xba, !P0 ;  /* 0x000000ba2200780c */ /* 0x000fc600047c1670 */
[----:B------:R-:W-:Y:S01]  /*e030*/  @!P5 STG.E.U8 desc[UR18][R26.64+0xb0], R17 ;  /* 0x0000b0111a00d986 */ /* 0x000fe2000c101112 */
[----:B------:R-:W-:Y:S01]  /*e040*/  ISETP.LT.OR P5, PT, R34, 0xb9, !P0 ;  /* 0x000000b92200780c */ /* 0x000fe200047a1670 */
[----:B------:R-:W-:Y:S01]  /*e050*/  FMUL R6, R6, UR25 ;  /* 0x0000001906067c20 */ /* 0x000fe20008400000 */
[----:B------:R-:W-:Y:S01]  /*e060*/  F2FP.SATFINITE.E4M3.F32.PACK_AB_MERGE_C R7, RZ, R7, RZ ;  /* 0x00000007ff07723e */ /* 0x000fe200048070ff */
[----:B------:R-:W4:Y:S01]  /*e070*/  LDL.LU R223, [R1+0x14] ;  /* 0x0000140001df7983 */ /* 0x000f220000300800 */
[----:B0-----:R-:W-:Y:S01]  /*e080*/  F2FP.SATFINITE.E4M3.F32.PACK_AB_MERGE_C R11, RZ, R8, RZ ;  /* 0x00000008ff0b723e */ /* 0x001fe200048070ff */
[----:B------:R-:W-:Y:S01]  /*e090*/  FMUL R4, R4, UR25 ;  /* 0x0000001904047c20 */ /* 0x000fe20008400000 */
[----:B------:R-:W-:Y:S01]  /*e0a0*/  F2FP.SATFINITE.E4M3.F32.PACK_AB_MERGE_C R5, RZ, R5, RZ ;  /* 0x00000005ff05723e */ /* 0x000fe200048070ff */
[----:B------:R-:W4:Y:S01]  /*e0b0*/  LDL.LU R220, [R1+0x10] ;  /* 0x0000100001dc7983 */ /* 0x000f220000300800 */
[----:B------:R-:W-:Y:S01]  /*e0c0*/  FMUL R3, R3, UR25 ;  /* 0x0000001903037c20 */ /* 0x000fe20008400000 */
[----:B-1----:R-:W-:-:S02]  /*e0d0*/  F2FP.SATFINITE.E4M3.F32.PACK_AB_MERGE_C R9, RZ, R6, RZ ;  /* 0x00000006ff09723e */ /* 0x002fc400048070ff */
[----:B------:R-:W-:Y:S01]  /*e0e0*/  @!P3 STG.E.U8 desc[UR18][R24.64+0xb8], R11 ;  /* 0x0000b80b1800b986 */ /* 0x000fe2000c101112 */
[----:B------:R-:W-:Y:S01]  /*e0f0*/  F2FP.SATFINITE.E4M3.F32.PACK_AB_MERGE_C R13, RZ, R4, RZ ;  /* 0x00000004ff0d723e */ /* 0x000fe200048070ff */
[----:B------:R-:W-:Y:S02]  /*e100*/  FMUL R0, R0, UR25 ;  /* 0x0000001900007c20 */ /* 0x000fe40008400000 */
[----:B------:R-:W-:Y:S01]  /*e110*/  @!P4 STG.E.U8 desc[UR18][R24.64+0xb9], R7 ;  /* 0x0000b9071800c986 */ /* 0x000fe2000c101112 */
[----:B---3--:R-:W-:Y:S01]  /*e120*/  FMUL R4, R225, UR25 ;  /* 0x00000019e1047c20 */ /* 0x008fe20008400000 */
[----:B------:R-:W-:Y:S02]  /*e130*/  FMUL R2, R2, UR25 ;  /* 0x0000001902027c20 */ /* 0x000fe40008400000 */
[----:B------:R0:W-:Y:S04]  /*e140*/  @!P6 STG.E.U8 desc[UR18][R26.64+0xb9], R5 ;  /* 0x0000b9051a00e986 */ /* 0x0001e8000c101112 */
[----:B------:R-:W3:Y:S04]  /*e150*/  LDL.LU R225, [R1+0x1c] ;  /* 0x00001c0001e17983 */ /* 0x000ee80000300800 */
[----:B------:R1:W-:Y:S01]  /*e160*/  @!P5 STG.E.U8 desc[UR18][R26.64+0xb8], R9 ;  /* 0x0000b8091a00d986 */ /* 0x0003e2000c101112 */
[----:B0-----:R-:W-:Y:S01]  /*e170*/  F2FP.SATFINITE.E4M3.F32.PACK_AB_MERGE_C R5, RZ, R3, RZ ;  /* 0x00000003ff05723e */ /* 0x001fe200048070ff */
[----:B--2---:R-:W-:-:S02]  /*e180*/  FMUL R3, R224, UR25 ;  /* 0x00000019e0037c20 */ /* 0x004fc40008400000 */
[----:B------:R-:W2:Y:S01]  /*e190*/  LDL.LU R224, [R1+0x20] ;  /* 0x0000200001e07983 */ /* 0x000ea20000300800 */
[----:B------:R-:W-:Y:S01]  /*e1a0*/  F2FP.SATFINITE.E4M3.F32.PACK_AB_MERGE_C R7, RZ, R2, RZ ;  /* 0x00000002ff07723e */ /* 0x000fe200048070ff */
[----:B------:R-:W-:Y:S02]  /*e1b0*/  FMUL R2, R227, UR25 ;  /* 0x00000019e3027c20 */ /* 0x000fe40008400000 */
[----:B------:R-:W2:Y:S01]  /*e1c0*/  LDL.LU R218, [R1+0x24] ;  /* 0x0000240001da7983 */ /* 0x000ea20000300800 */
[----:B-1----:R-:W-:Y:S01]  /*e1d0*/  F2FP.SATFINITE.E4M3.F32.PACK_AB_MERGE_C R9, RZ, R0, RZ ;  /* 0x00000000ff09723e */ /* 0x002fe200048070ff */
[----:B----4-:R-:W-:Y:S02]  /*e1e0*/  FMUL R0, R226, UR25 ;  /* 0x00000019e2007c20 */ /* 0x010fe40008400000 */
[----:B------:R-:W4:Y:S04]  /*e1f0*/  LDL.LU R226, [R1+0x28] ;  /* 0x0000280001e27983 */ /* 0x000f280000300800 */
[----:B------:R-:W4:Y:S01]  /*e200*/  LDL.LU R227, [R1+0x2c] ;  /* 0x00002c0001e37983 */ /* 0x000f220000300800 */
[----:B------:R-:W-:-:S02]  /*e210*/  ISETP.LT.OR P2, PT, R34, 0xc1, !P1 ;  /* 0x000000c12200780c */ /* 0x000fc40004f41670 */
[C---:B------:R-:W-:Y:S02]  /*e220*/  ISETP.LT.OR P3, PT, R34.reuse, 0xc2, !P1 ;  /* 0x000000c22200780c */ /* 0x040fe40004f61670 */
[C---:B------:R-:W-:Y:S02]  /*e230*/  ISETP.LT.OR P4, PT, R34.reuse, 0xc2, !P0 ;  /* 0x000000c22200780c */ /* 0x040fe40004781670 */
[----:B------:R-:W-:-:S07]  /*e240*/  ISETP.LT.OR P6, PT, R34, 0xca, !P1 ;  /* 0x000000ca2200780c */ /* 0x000fce0004fc1670 */
[----:B------:R0:W-:Y:S01]  /*e250*/  @!P2 STG.E.U8 desc[UR18][R24.64+0xc0], R13 ;  /* 0x0000c00d1800a986 */ /* 0x0001e2000c101112 */
[C---:B------:R-:W-:Y:S02]  /*e260*/  ISETP.LT.OR P2, PT, R34.reuse, 0xc1, !P0 ;  /* 0x000000c12200780c */ /* 0x040fe40004741670 */
[C---:B------:R-:W-:Y:S01]  /*e270*/  ISETP.LT.OR P5, PT, R34.reuse, 0xc9, !P1 ;  /* 0x000000c92200780c */ /* 0x040fe20004fa1670 */
[----:B------:R1:W-:Y:S01]  /*e280*/  @!P3 STG.E.U8 desc[UR18][R24.64+0xc1], R5 ;  /* 0x0000c1051800b986 */ /* 0x0003e2000c101112 */
[----:B------:R-:W-:-:S03]  /*e290*/  ISETP.LT.OR P3, PT, R34, 0xc9, !P0 ;  /* 0x000000c92200780c */ /* 0x000fc60004761670 */
[----:B------:R-:W-:Y:S01]  /*e2a0*/  @!P4 STG.E.U8 desc[UR18][R26.64+0xc1], R9 ;  /* 0x0000c1091a00c986 */ /* 0x000fe2000c101112 */
[----:B------:R-:W-:Y:S02]  /*e2b0*/  ISETP.LT.OR P4, PT, R34, 0xca, !P0 ;  /* 0x000000ca2200780c */ /* 0x000fe40004781670 */
[----:B0-----:R-:W-:Y:S02]  /*e2c0*/  F2FP.SATFINITE.E4M3.F32.PACK_AB_MERGE_C R13, RZ, R3, RZ ;  /* 0x00000003ff0d723e */ /* 0x001fe400048070ff */
[----:B-1----:R-:W-:Y:S01]  /*e2d0*/  F2FP.SATFINITE.E4M3.F32.PACK_AB_MERGE_C R5, RZ, R0, RZ ;  /* 0x00000000ff05723e */ /* 0x002fe200048070ff */
[----:B------:R0:W-:Y:S01]  /*e2e0*/  @!P2 STG.E.U8 desc[UR18][R26.64+0xc0], R7 ;  /* 0x0000c0071a00a986 */ /* 0x0001e2000c101112 */
[----:B------:R-:W-:-:S03]  /*e2f0*/  F2FP.SATFINITE.E4M3.F32.PACK_AB_MERGE_C R11, RZ, R4, RZ ;  /* 0x00000004ff0b723e */ /* 0x000fc600048070ff */
[----:B------:R1:W-:Y:S04]  /*e300*/  @!P6 STG.E.U8 desc[UR18][R24.64+0xc9], R13 ;  /* 0x0000c90d1800e986 */ /* 0x0003e8000c101112 */
[----:B------:R-:W-:Y:S01]  /*e310*/  @!P5 STG.E.U8 desc[UR18][R24.64+0xc8], R11 ;  /* 0x0000c80b1800d986 */ /* 0x000fe2000c101112 */
[----:B0-----:R-:W-:-:S03]  /*e320*/  F2FP.SATFINITE.E4M3.F32.PACK_AB_MERGE_C R7, RZ, R2, RZ ;  /* 0x00000002ff07723e */ /* 0x001fc600048070ff */
[----:B------:R0:W-:Y:S04]  /*e330*/  @!P3 STG.E.U8 desc[UR18][R26.64+0xc8], R5 ;  /* 0x0000c8051a00b986 */ /* 0x0001e8000c101112 */
[----:B------:R2:W-:Y:S01]  /*e340*/  @!P4 STG.E.U8 desc[UR18][R26.64+0xc9], R7 ;  /* 0x0000c9071a00c986 */ /* 0x0005e2000c101112 */
[----:B------:R-:W-:-:S05]  /*e350*/  FMUL R0, R222, UR25 ;  /* 0x00000019de007c20 */ /* 0x000fca0008400000 */
[----:B-1----:R-:W-:Y:S01]  /*e360*/  F2FP.SATFINITE.E4M3.F32.PACK_AB_MERGE_C R13, RZ, R0, RZ ;  /* 0x00000000ff0d723e */ /* 0x002fe200048070ff */
[----:B------:R-:W-:Y:S01]  /*e370*/  FMUL R4, R223, UR25 ;  /* 0x00000019df047c20 */ /* 0x000fe20008400000 */
[----:B------:R-:W-:Y:S02]  /*e380*/  FMUL R3, R220, UR25 ;  /* 0x00000019dc037c20 */ /* 0x000fe40008400000 */
[----:B------:R-:W4:Y:S04]  /*e390*/  LDL.LU R220, [R1+0x30] ;  /* 0x0000300001dc7983 */ /* 0x000f280000300800 */
[----:B------:R-:W4:Y:S04]  /*e3a0*/  LDL.LU R223, [R1+0x34] ;  /* 0x0000340001df7983 */ /* 0x000f280000300800 */
[----:B------:R-:W4:Y:S01]  /*e3b0*/  LDL.LU R222, [R1+0x38] ;  /* 0x0000380001de7983 */ /* 0x000f220000300800 */
[----:B---3--:R-:W-:-:S03]  /*e3c0*/  FMUL R0, R225, UR25 ;  /* 0x00000019e1007c20 */ /* 0x008fc60008400000 */
[----:B------:R-:W3:Y:S02]  /*e3d0*/  LDL.LU R225, [R1+0x3c] ;  /* 0x00003c0001e17983 */ /* 0x000ee40000300800 */
[----:B0-----:R-:W-:Y:S01]  /*e3e0*/  F2FP.SATFINITE.E4M3.F32.PACK_AB_MERGE_C R5, RZ, R0, RZ ;  /* 0x00000000ff05723e */ /* 0x001fe200048070ff */
[----:B--2---:R-:W-:Y:S02]  /*e3f0*/  FMUL R2, R224, UR25 ;  /* 0x00000019e0027c20 */ /* 0x004fe40008400000 */
[----:B------:R-:W2:Y:S03]  /*e400*/  LDL.LU R224, [R1+0x40] ;  /* 0x0000400001e07983 */ /* 0x000ea60000300800 */
[----:B------:R-:W-:Y:S01]  /*e410*/  F2FP.SATFINITE.E4M3.F32.PACK_AB_MERGE_C R7, RZ, R2, RZ ;  /* 0x00000002ff07723e */ /* 0x000fe200048070ff */
[----:B----4-:R-:W-:Y:S02]  /*e420*/  FMUL R0, R226, UR25 ;  /* 0x00000019e2007c20 */ /* 0x010fe40008400000 */
[----:B------:R-:W4:Y:S01]  /*e430*/  LDL.LU R226, [R1+0x44] ;  /* 0x0000440001e27983 */ /* 0x000f220000300800 */
[----:B------:R-:W-:-:S03]  /*e440*/  FMUL R2, R227, UR25 ;  /* 0x00000019e3027c20 */ /* 0x000fc60008400000 */
[----:B------:R-:W4:Y:S01]  /*e450*/  LDL.LU R227, [R1+0x48] ;  /* 0x0000480001e37983 */ /* 0x000f220000300800 */
[C---:B------:R-:W-:Y:S02]  /*e460*/  ISETP.LT.OR P5, PT, R34.reuse, 0xd1, !P1 ;  /* 0x000000d12200780c */ /* 0x040fe40004fa1670 */
[C---:B------:R-:W-:Y:S01]  /*e470*/  ISETP.LT.OR P6, PT, R34.reuse, 0xd2, !P1 ;  /* 0x000000d22200780c */ /* 0x040fe20004fc1670 */
[----:B------:R-:W4:Y:S01]  /*e480*/  LDL.LU R221, [R1+0x4c] ;  /* 0x00004c0001dd7983 */ /* 0x000f220000300800 */
[C---:B------:R-:W-:Y:S02]  /*e490*/  ISETP.LT.OR P2, PT, R34.reuse, 0xd1, !P0 ;  /* 0x000000d12200780c */ /* 0x040fe40004741670 */
[----:B------:R-:W-:Y:S02]  /*e4a0*/  F2FP.SATFINITE.E4M3.F32.PACK_AB_MERGE_C R9, RZ, R3, RZ ;  /* 0x00000003ff09723e */ /* 0x000fe400048070ff */
[----:B------:R-:W-:Y:S02]  /*e4b0*/  F2FP.SATFINITE.E4M3.F32.PACK_AB_MERGE_C R11, RZ, R4, RZ ;  /* 0x00000004ff0b723e */ /* 0x000fe400048070ff */
[----:B------:R-:W-:-:S03]  /*e4c0*/  ISETP.LT.OR P3, PT, R34, 0xd2, !P0 ;  /* 0x000000d22200780c */ /* 0x000fc60004761670 */
[----:B------:R-:W-:Y:S01]  /*e4d0*/  @!P5 STG.E.U8 desc[UR18][R24.64+0xd0], R9 ;  /* 0x0000d0091800d986 */ /* 0x000fe2000c101112 */
[----:B------:R-:W-:-:S03]  /*e4e0*/  ISETP.LT.OR P4, PT, R34, 0xd9, !P0 ;  /* 0x000000d92200780c */ /* 0x000fc60004781670 */
[----:B------:R0:W-:Y:S01]  /*e4f0*/  @!P6 STG.E.U8 desc[UR18][R24.64+0xd1], R11 ;  /* 0x0000d10b1800e986 */ /* 0x0001e2000c101112 */
[----:B------:R-:W-:-:S03]  /*e500*/  ISETP.LT.OR P6, PT, R34, 0xda, !P1 ;  /* 0x000000da2200780c */ /* 0x000fc60004fc1670 */
[----:B------:R1:W-:Y:S01]  /*e510*/  @!P2 STG.E.U8 desc[UR18][R26.64+0xd0], R13 ;  /* 0x0000d00d1a00a986 */ /* 0x0003e2000c101112 */
[----:B------:R-:W-:Y:S01]  /*e520*/  ISETP.LT.OR P2, PT, R34, 0xd9, !P1 ;  /* 0x000000d92200780c */ /* 0x000fe20004f41670 */
[----:B------:R-:W-:Y:S02]  /*e530*/  FMUL R3, R218, UR25 ;  /* 0x00000019da037c20 */ /* 0x000fe40008400000 */
[----:B------:R-:W4:Y:S01]  /*e540*/  LDL.LU R218, [R1+0x50] ;  /* 0x0000500001da7983 */ /* 0x000f220000300800 */
[----:B0-----:R-:W-:-:S03]  /*e550*/  F2FP.SATFINITE.E4M3.F32.PACK_AB_MERGE_C R11, RZ, R0, RZ ;  /* 0x00000000ff0b723e */ /* 0x001fc600048070ff */
[----:B------:R0:W-:Y:S01]  /*e560*/  @!P3 STG.E.U8 desc[UR18][R26.64+0xd1], R5 ;  /* 0x0000d1051a00b986 */ /* 0x0001e2000c101112 */
[----:B------:R-:W-:Y:S02]  /*e570*/  F2FP.SATFINITE.E4M3.F32.PACK_AB_MERGE_C R9, RZ, R3, RZ ;  /* 0x00000003ff09723e */ /* 0x000fe400048070ff */
[----:B-1----:R-:W-:-:S03]  /*e580*/  F2FP.SATFINITE.E4M3.F32.PACK_AB_MERGE_C R13, RZ, R2, RZ ;  /* 0x00000002ff0d723e */ /* 0x002fc600048070ff */
[----:B------:R1:W-:Y:S04]  /*e590*/  @!P2 STG.E.U8 desc[UR18][R24.64+0xd8], R7 ;  /* 0x0000d8071800a986 */ /* 0x0003e8000c101112 */
[----:B------:R-:W-:Y:S04]  /*e5a0*/  @!P6 STG.E.U8 desc[UR18][R24.64+0xd9], R9 ;  /* 0x0000d9091800e986 */ /* 0x000fe8000c101112 */
[----:B------:R1:W-:Y:S01]  /*e5b0*/  @!P4 STG.E.U8 desc[UR18][R26.64+0xd8], R11 ;  /* 0x0000d80b1a00c986 */ /* 0x0003e2000c101112 */
[----:B------:R-:W-:-:S03]  /*e5c0*/  FMUL R0, R220, UR25 ;  /* 0x00000019dc007c20 */ /* 0x000fc60008400000 */
[----:B------:R-:W4:Y:S01]  /*e5d0*/  LDL.LU R220, [R1+0x54] ;  /* 0x0000540001dc7983 */ /* 0x000f220000300800 */
[----:B------:R-:W-:Y:S01]  /*e5e0*/  FMUL R2, R223, UR25 ;  /* 0x00000019df027c20 */ /* 0x000fe20008400000 */
[----:B0-----:R-:W-:Y:S02]  /*e5f0*/  F2FP.SATFINITE.E4M3.F32.PACK_AB_MERGE_C R5, RZ, R0, RZ ;  /* 0x00000000ff05723e */ /* 0x001fe400048070ff */
[----:B------:R-:W4:Y:S01]  /*e600*/  LDL.LU R223, [R1+0x58] ;  /* 0x0000580001df7983 */ /* 0x000f220000300800 */
[----:B------:R-:W-:-:S03]  /*e610*/  FMUL R3, R222, UR25 ;  /* 0x00000019de037c20 */ /* 0x000fc60008400000 */
[----:B------:R-:W4:Y:S01]  /*e620*/  LDL.LU R222, [R1+0x5c] ;  /* 0x00005c0001de7983 */ /* 0x000f220000300800 */
[----:B---3--:R-:W-:Y:S01]  /*e630*/  FMUL R0, R225, UR25 ;  /* 0x00000019e1007c20 */ /* 0x008fe20008400000 */
[----:B-1----:R-:W-:Y:S02]  /*e640*/  F2FP.SATFINITE.E4M3.F32.PACK_AB_MERGE_C R7, RZ, R2, RZ ;  /* 0x00000002ff07723e */ /* 0x002fe400048070ff */
[----:B------:R-:W3:Y:S02]  /*e650*/  LDL.LU R225, [R1+0x60] ;  /* 0x0000600001e17983 */ /* 0x000ee40000300800 */
[----:B------:R-:W-:Y:S01]  /*e660*/  F2FP.SATFINITE.E4M3.F32.PACK_AB_MERGE_C R11, RZ, R0, RZ ;  /* 0x00000000ff0b723e */ /* 0x000fe200048070ff */
[----:B--2---:R-:W-:Y:S02]  /*e670*/  FMUL R4, R224, UR25 ;  /* 0x00000019e0047c20 */ /* 0x004fe40008400000 */
[----:B------:R-:W2:Y:S01]  /*e680*/  LDL.LU R224, [R1+0x64] ;  /* 0x0000640001e07983 */ /* 0x000ea20000300800 */
[----:B----4-:R-:W-:-:S03]  /*e690*/  FMUL R0, R226, UR25 ;  /* 0x00000019e2007c20 */ /* 0x010fc60008400000 */
[----:B------:R-:W4:Y:S01]  /*e6a0*/  LDL.LU R226, [R1+0x68] ;  /* 0x0000680001e27983 */ /* 0x000f220000300800 */
[----:B------:R-:W-:-:S03]  /*e6b0*/  FMUL R2, R227, UR25 ;  /* 0x00000019e3027c20 */ /* 0x000fc60008400000 */
[----:B------:R-:W4:Y:S01]  /*e6c0*/  LDL.LU R227, [R1+0x6c] ;  /* 0x00006c0001e37983 */ /* 0x000f220000300800 */
[C---:B------:R-:W-:Y:S02]  /*e6d0*/  ISETP.LT.OR P5, PT, R34.reuse, 0xda, !P0 ;  /* 0x000000da2200780c */ /* 0x040fe400047a1670 */
[C---:B------:R-:W-:Y:S02]  /*e6e0*/  ISETP.LT.OR P2, PT, R34.reuse, 0xe1, !P1 ;  /* 0x000000e12200780c */ /* 0x040fe40004f41670 */
[C---:B------:R-:W-:Y:S02]  /*e6f0*/  ISETP.LT.OR P3, PT, R34.reuse, 0xe2, !P1 ;  /* 0x000000e22200780c */ /* 0x040fe40004f61670 */
[C---:B------:R-:W-:Y:S02]  /*e700*/  ISETP.LT.OR P4, PT, R34.reuse, 0xe1, !P0 ;  /* 0x000000e12200780c */ /* 0x040fe40004781670 */
[----:B------:R-:W-:-:S05]  /*e710*/  ISETP.LT.OR P6, PT, R34, 0xe9, !P1 ;  /* 0x000000e92200780c */ /* 0x000fca0004fc1670 */
[----:B------:R0:W-:Y:S01]  /*e720*/  @!P5 STG.E.U8 desc[UR18][R26.64+0xd9], R13 ;  /* 0x0000d90d1a00d986 */ /* 0x0001e2000c101112 */
[C---:B------:R-:W-:Y:S02]  /*e730*/  ISETP.LT.OR P5, PT, R34.reuse, 0xe2, !P0 ;  /* 0x000000e22200780c */ /* 0x040fe400047a1670 */
[----:B------:R-:W-:Y:S01]  /*e740*/  F2FP.SATFINITE.E4M3.F32.PACK_AB_MERGE_C R9, RZ, R3, RZ ;  /* 0x00000003ff09723e */ /* 0x000fe200048070ff */
[----:B------:R1:W-:Y:S01]  /*e750*/  @!P2 STG.E.U8 desc[UR18][R24.64+0xe0], R5 ;  /* 0x0000e0051800a986 */ /* 0x0003e2000c101112 */
[----:B------:R-:W-:-:S03]  /*e760*/  ISETP.LT.OR P2, PT, R34, 0xea, !P1 ;  /* 0x000000ea2200780c */ /* 0x000fc60004f41670 */
[----:B------:R1:W-:Y:S01]  /*e770*/  @!P3 STG.E.U8 desc[UR18][R24.64+0xe1], R7 ;  /* 0x0000e1071800b986 */ /* 0x0003e2000c101112 */
[----:B0-----:R-:W-:-:S03]  /*e780*/  F2FP.SATFINITE.E4M3.F32.PACK_AB_MERGE_C R13, RZ, R4, RZ ;  /* 0x00000004ff0d723e */ /* 0x001fc600048070ff */
[----:B------:R0:W-:Y:S01]  /*e790*/  @!P4 STG.E.U8 desc[UR18][R26.64+0xe0], R9 ;  /* 0x0000e0091a00c986 */ /* 0x0001e2000c101112 */
[C---:B------:R-:W-:Y:S02]  /*e7a0*/  ISETP.LT.OR P3, PT, R34.reuse, 0xe9, !P0 ;  /* 0x000000e92200780c */ /* 0x040fe40004761670 */
[----:B------:R-:W-:Y:S01]  /*e7b0*/  ISETP.LT.OR P4, PT, R34, 0xea, !P0 ;  /* 0x000000ea2200780c */ /* 0x000fe20004781670 */
[----:B------:R0:W-:Y:S01]  /*e7c0*/  @!P5 STG.E.U8 desc[UR18][R26.64+0xe1], R11 ;  /* 0x0000e10b1a00d986 */ /* 0x0001e2000c101112 */
[----:B-1----:R-:W-:-:S03]  /*e7d0*/  F2FP.SATFINITE.E4M3.F32.PACK_AB_MERGE_C R5, RZ, R0, RZ ;  /* 0x00000000ff05723e */ /* 0x002fc600048070ff */
[----:B------:R1:W-:Y:S01]  /*e7e0*/  @!P6 STG.E.U8 desc[UR18][R24.64+0xe8], R13 ;  /* 0x0000e80d1800e986 */ /* 0x0003e2000c101112 */
[----:B------:R-:W-:Y:S01]  /*e7f0*/  ISETP.LT.OR P6, PT, R34, 0xf1, !P1 ;  /* 0x000000f12200780c */ /* 0x000fe20004fc1670 */
[----:B------:R-:W-:Y:S01]  /*e800*/  FMUL R0, R221, UR25 ;  /* 0x00000019dd007c20 */ /* 0x000fe20008400000 */
[----:B------:R-:W-:Y:S01]  /*e810*/  FMUL R3, R218, UR25 ;  /* 0x00000019da037c20 */ /* 0x000fe20008400000 */
[----:B------:R-:W-:-:S03]  /*e820*/  F2FP.SATFINITE.E4M3.F32.PACK_AB_MERGE_C R7, RZ, R2, RZ ;  /* 0x00000002ff07723e */ /* 0x000fc600048070ff */
[----:B0-----:R-:W-:Y:S02]  /*e830*/  F2FP.SATFINITE.E4M3.F32.PACK_AB_MERGE_C R9, RZ, R0, RZ ;  /* 0x00000000ff09723e */ /* 0x001fe400048070ff */
[----:B------:R-:W-:Y:S01]  /*e840*/  F2FP.SATFINITE.E4M3.F32.PACK_AB_MERGE_C R3, RZ, R3, RZ ;  /* 0x00000003ff03723e */ /* 0x000fe200048070ff */
[----:B------:R-:W-:Y:S01]  /*e850*/  @!P2 STG.E.U8 desc[UR18][R24.64+0xe9], R5 ;  /* 0x0000e9051800a986 */ /* 0x000fe2000c101112 */
[C---:B------:R-:W-:Y:S02]  /*e860*/  ISETP.LT.OR P2, PT, R34.reuse, 0xf2, !P1 ;  /* 0x000000f22200780c */ /* 0x040fe40004f41670 */
[C---:B------:R-:W-:Y:S01]  /*e870*/  ISETP.LT.OR P5, PT, R34.reuse, 0xf1, !P0 ;  /* 0x000000f12200780c */ /* 0x040fe200047a1670 */
[----:B------:R0:W-:Y:S01]  /*e880*/  @!P3 STG.E.U8 desc[UR18][R26.64+0xe8], R7 ;  /* 0x0000e8071a00b986 */ /* 0x0001e2000c101112 */
[----:B------:R-:W-:-:S03]  /*e890*/  ISETP.LT.OR P3, PT, R34, 0xf9, !P1 ;  /* 0x000000f92200780c */ /* 0x000fc60004f61670 */
[----:B------:R0:W-:Y:S01]  /*e8a0*/  @!P4 STG.E.U8 desc[UR18][R26.64+0xe9], R9 ;  /* 0x0000e9091a00c986 */ /* 0x0001e2000c101112 */
[C---:B------:R-:W-:Y:S02]  /*e8b0*/  ISETP.LT.OR P4, PT, R34.reuse, 0xf2, !P0 ;  /* 0x000000f22200780c */ /* 0x040fe40004781670 */
[C---:B------:R-:W-:Y:S01]  /*e8c0*/  ISETP.LT.OR P1, PT, R34.reuse, 0xfa, !P1 ;  /* 0x000000fa2200780c */ /* 0x040fe20004f21670 */
[----:B------:R2:W-:Y:S01]  /*e8d0*/  @!P6 STG.E.U8 desc[UR18][R24.64+0xf0], R3 ;  /* 0x0000f0031800e986 */ /* 0x0005e2000c101112 */
[C---:B------:R-:W-:Y:S02]  /*e8e0*/  ISETP.LT.OR P6, PT, R34.reuse, 0xf9, !P0 ;  /* 0x000000f92200780c */ /* 0x040fe400047c1670 */
[----:B------:R-:W-:Y:S01]  /*e8f0*/  ISETP.LT.OR P0, PT, R34, 0xfa, !P0 ;  /* 0x000000fa2200780c */ /* 0x000fe20004701670 */
[----:B------:R-:W-:Y:S01]  /*e900*/  FMUL R4, R220, UR25 ;  /* 0x00000019dc047c20 */ /* 0x000fe20008400000 */
[----:B------:R-:W-:-:S04]  /*e910*/  FMUL R0, R223, UR25 ;  /* 0x00000019df007c20 */ /* 0x000fc80008400000 */
[----:B------:R-:W-:Y:S02]  /*e920*/  F2FP.SATFINITE.E4M3.F32.PACK_AB_MERGE_C R11, RZ, R4, RZ ;  /* 0x00000004ff0b723e */ /* 0x000fe400048070ff */
[----:B-1----:R-:W-:Y:S01]  /*e930*/  F2FP.SATFINITE.E4M3.F32.PACK_AB_MERGE_C R13, RZ, R0, RZ ;  /* 0x00000000ff0d723e */ /* 0x002fe200048070ff */
[----:B------:R-:W-:Y:S01]  /*e940*/  FMUL R0, R222, UR25 ;  /* 0x00000019de007c20 */ /* 0x000fe20008400000 */
[----:B---3--:R-:W-:-:S04]  /*e950*/  FMUL R2, R225, UR25 ;  /* 0x00000019e1027c20 */ /* 0x008fc80008400000 */
[----:B0-----:R-:W-:Y:S01]  /*e960*/  F2FP.SATFINITE.E4M3.F32.PACK_AB_MERGE_C R7, RZ, R0, RZ ;  /* 0x00000000ff07723e */ /* 0x001fe200048070ff */
[----:B------:R0:W-:Y:S01]  /*e970*/  @!P2 STG.E.U8 desc[UR18][R24.64+0xf1], R11 ;  /* 0x0000f10b1800a986 */ /* 0x0001e2000c101112 */
[----:B------:R-:W-:Y:S01]  /*e980*/  F2FP.SATFINITE.E4M3.F32.PACK_AB_MERGE_C R9, RZ, R2, RZ ;  /* 0x00000002ff09723e */ /* 0x000fe200048070ff */
[----:B--2---:R-:W-:Y:S01]  /*e990*/  FMUL R3, R224, UR25 ;  /* 0x00000019e0037c20 */ /* 0x004fe20008400000 */
[----:B----4-:R-:W-:Y:S01]  /*e9a0*/  FMUL R4, R226, UR25 ;  /* 0x00000019e2047c20 */ /* 0x010fe20008400000 */
[----:B------:R-:W-:-:S03]  /*e9b0*/  FMUL R5, R227, UR25 ;  /* 0x00000019e3057c20 */ /* 0x000fc60008400000 */
[----:B------:R-:W-:Y:S02]  /*e9c0*/  F2FP.SATFINITE.E4M3.F32.PACK_AB_MERGE_C R3, RZ, R3, RZ ;  /* 0x00000003ff03723e */ /* 0x000fe400048070ff */
[----:B------:R-:W-:Y:S02]  /*e9d0*/  F2FP.SATFINITE.E4M3.F32.PACK_AB_MERGE_C R15, RZ, R4, RZ ;  /* 0x00000004ff0f723e */ /* 0x000fe400048070ff */
[----:B------:R-:W-:Y:S01]  /*e9e0*/  F2FP.SATFINITE.E4M3.F32.PACK_AB_MERGE_C R5, RZ, R5, RZ ;  /* 0x00000005ff05723e */ /* 0x000fe200048070ff */
[----:B------:R0:W-:Y:S04]  /*e9f0*/  @!P5 STG.E.U8 desc[UR18][R26.64+0xf0], R13 ;  /* 0x0000f00d1a00d986 */ /* 0x0001e8000c101112 */
[----:B------:R0:W-:Y:S04]  /*ea00*/  @!P4 STG.E.U8 desc[UR18][R26.64+0xf1], R7 ;  /* 0x0000f1071a00c986 */ /* 0x0001e8000c101112 */
[----:B------:R0:W-:Y:S04]  /*ea10*/  @!P3 STG.E.U8 desc[UR18][R24.64+0xf8], R9 ;  /* 0x0000f8091800b986 */ /* 0x0001e8000c101112 */
[----:B------:R0:W-:Y:S04]  /*ea20*/  @!P1 STG.E.U8 desc[UR18][R24.64+0xf9], R3 ;  /* 0x0000f90318009986 */ /* 0x0001e8000c101112 */
[----:B------:R0:W-:Y:S04]  /*ea30*/  @!P6 STG.E.U8 desc[UR18][R26.64+0xf8], R15 ;  /* 0x0000f80f1a00e986 */ /* 0x0001e8000c101112 */
[----:B------:R0:W-:Y:S02]  /*ea40*/  @!P0 STG.E.U8 desc[UR18][R26.64+0xf9], R5 ;  /* 0x0000f9051a008986 */ /* 0x0001e4000c101112 */
.L_x_296:
[----:B------:R-:W-:Y:S05]  /*ea50*/  BSYNC B0 ;  /* 0x0000000000007941 */ /* 0x000fea0003800000 */
.L_x_38:
[----:B0-----:R-:W2:Y:S01]  /*ea60*/  LDL.LU R5, [R1+0x80] ;  /* 0x0000800001057983 */ /* 0x001ea20000300800 */
[----:B------:R-:W-:Y:S01]  /*ea70*/  IMAD.U32 R2, RZ, RZ, UR16 ;  /* 0x00000010ff027e24 */ /* 0x000fe2000f8e00ff */
[----:B------:R-:W-:Y:S02]  /*ea80*/  ULDC.64 UR4, c[0x0][0x650] ;  /* 0x0001940000047ab9 */ /* 0x000fe40000000a00 */
[----:B------:R-:W3:Y:S01]  /*ea90*/  LDL.LU R4, [R1+0x7c] ;  /* 0x00007c0001047983 */ /* 0x000ee20000300800 */
[----:B------:R-:W-:Y:S02]  /*eaa0*/  IMAD.U32 R3, RZ, RZ, UR17 ;  /* 0x00000011ff037e24 */ /* 0x000fe4000f8e00ff */
[----:B------:R-:W-:Y:S02]  /*eab0*/  IMAD.U32 R3, RZ, RZ, UR14 ;  /* 0x0000000eff037e24 */ /* 0x000fe4000f8e00ff */
[----:B------:R-:W-:Y:S02]  /*eac0*/  IMAD.MOV.U32 R6, RZ, RZ, -0x1 ;  /* 0xffffffffff067424 */ /* 0x000fe400078e00ff */
[----:B-----5:R-:W-:-:S04]  /*ead0*/  IMAD.U32 R0, RZ, RZ, UR22 ;  /* 0x00000016ff007e24 */ /* 0x020fc8000f8e00ff */
[----:B------:R0:W-:Y:S02]  /*eae0*/  SYNCS.ARRIVE.TRANS64.A1T0 RZ, [R0+UR28], RZ ;  /* 0x000000ff00ff79a7 */ /* 0x0001e4000810001c */
[----:B0-----:R-:W-:Y:S02]  /*eaf0*/  PRMT R0, RZ, 0x7610, R0 ;  /* 0x00007610ff007816 */ /* 0x001fe40000000000 */
[----:B--2---:R-:W-:-:S04]  /*eb00*/  LEA R5, P0, R2, R5, 0x1 ;  /* 0x0000000502057211 */ /* 0x004fc800078008ff */
[----:B---3--:R-:W-:Y:S01]  /*eb10*/  LEA.HI.X R4, R2, R4, R3, 0x1, P0 ;  /* 0x0000000402047211 */ /* 0x008fe200000f0c03 */
[----:B------:R-:W-:Y:S01]  /*eb20*/  IMAD.MOV.U32 R2, RZ, RZ, -0x1 ;  /* 0xffffffffff027424 */ /* 0x000fe200078e00ff */
[----:B------:R0:W-:Y:S01]  /*eb30*/  STL [R1+0x80], R5 ;  /* 0x0000800501007387 */ /* 0x0001e20000100800 */
[----:B------:R-:W-:Y:S01]  /*eb40*/  IMAD.MOV.U32 R3, RZ, RZ, -0x1 ;  /* 0xffffffffff037424 */ /* 0x000fe200078e00ff */
[----:B------:R-:W-:Y:S02]  /*eb50*/  ISETP.GE.U32.AND P0, PT, R5, UR4, PT ;  /* 0x0000000405007c0c */ /* 0x000fe4000bf06070 */
[----:B------:R0:W-:Y:S02]  /*eb60*/  STL [R1+0x7c], R4 ;  /* 0x00007c0401007387 */ /* 0x0001e40000100800 */
[----:B------:R-:W-:Y:S02]  /*eb70*/  ISETP.GE.U32.AND.EX P0, PT, R4, UR5, PT, P0 ;  /* 0x0000000504007c0c */ /* 0x000fe4000bf06100 */
[----:B------:R0:W-:Y:S04]  /*eb80*/  STL [R1+0x84], R6 ;  /* 0x0000840601007387 */ /* 0x0001e80000100800 */
[----:B------:R0:W-:Y:S04]  /*eb90*/  STL [R1+0x74], R2 ;  /* 0x0000740201007387 */ /* 0x0001e80000100800 */
[----:B------:R0:W-:Y:S03]  /*eba0*/  STL [R1+0x88], R3 ;  /* 0x0000880301007387 */ /* 0x0001e60000100800 */
[----:B------:R-:W-:Y:S05]  /*ebb0*/  @P0 BRA `(.L_x_297) ;  /* 0x0000000400940947 */ /* 0x000fea0003800000 */
[----:B------:R-:W2:Y:S01]  /*ebc0*/  S2UR UR8, SR_CTAID.X ;  /* 0x00000000000879c3 */ /* 0x000ea20000002500 */
[----:B------:R-:W-:Y:S01]  /*ebd0*/  ULDC.64 UR4, c[0x0][0x628] ;  /* 0x00018a0000047ab9 */ /* 0x000fe20000000a00 */
[----:B------:R-:W-:Y:S01]  /*ebe0*/  ULDC UR6, c[0x0][0x150] ;  /* 0x0000540000067ab9 */ /* 0x000fe20000000800 */
[----:B------:R-:W-:Y:S01]  /*ebf0*/  ISETP.NE.U32.AND P0, PT, RZ, UR4, PT ;  /* 0x00000004ff007c0c */ /* 0x000fe2000bf05070 */
[----:B------:R-:W-:Y:S01]  /*ec00*/  ULDC UR31, c[0x0][0x630] ;  /* 0x00018c00001f7ab9 */ /* 0x000fe20000000800 */
[C---:B------:R-:W-:Y:S01]  /*ec10*/  R2UR UR36, R5.reuse ;  /* 0x00000000052472ca */ /* 0x040fe200000e0000 */
[----:B------:R-:W-:Y:S01]  /*ec20*/  ULDC UR38, c[0x0][0x154] ;  /* 0x0000550000267ab9 */ /* 0x000fe20000000800 */
[----:B------:R-:W-:Y:S01]  /*ec30*/  ISETP.NE.AND.EX P0, PT, RZ, UR5, PT, P0 ;  /* 0x00000005ff007c0c */ /* 0x000fe2000bf05300 */
[----:B------:R-:W3:Y:S01]  /*ec40*/  S2UR UR41, SR_CTAID.Y ;  /* 0x00000000002979c3 */ /* 0x000ee20000002600 */
[----:B------:R-:W-:Y:S02]  /*ec50*/  R2UR UR37, R4 ;  /* 0x00000000042572ca */ /* 0x000fe400000e0000 */
[----:B------:R-:W-:-:S02]  /*ec60*/  R2UR UR34, R5 ;  /* 0x00000000052272ca */ /* 0x000fc400000e0000 */
[----:B------:R-:W-:Y:S02]  /*ec70*/  R2UR UR35, R4 ;  /* 0x00000000042372ca */ /* 0x000fe400000e0000 */
[----:B--2---:R-:W-:-:S05]  /*ec80*/  I2FP.F32.U32 R0, UR8 ;  /* 0x0000000800007c45 */ /* 0x004fca0008201000 */
[----:B------:R-:W-:-:S04]  /*ec90*/  FMUL R0, R0, UR6 ;  /* 0x0000000600007c20 */ /* 0x000fc80008400000 */
[----:B0-----:R0:W2:Y:S01]  /*eca0*/  F2I.U32.TRUNC.NTZ R2, R0 ;  /* 0x0000000000027305 */ /* 0x0010a2000020f000 */
[----:B---3--:R-:W-:Y:S05]  /*ecb0*/  @!P0 BRA `(.L_x_298) ;  /* 0x0000000000308947 */ /* 0x008fea0003800000 */
[----:B------:R-:W-:Y:S01]  /*ecc0*/  R2UR UR9, R5 ;  /* 0x00000000050972ca */ /* 0x000fe200000e0000 */
[----:B------:R-:W-:Y:S01]  /*ecd0*/  ULDC UR6, c[0x0][0x634] ;  /* 0x00018d0000067ab9 */ /* 0x000fe20000000800 */
[----:B------:R-:W-:-:S11]  /*ece0*/  R2UR UR10, R4 ;  /* 0x00000000040a72ca */ /* 0x000fd600000e0000 */
[----:B------:R-:W-:-:S04]  /*ecf0*/  UIADD3 UR6, UP0, UR9, UR6, URZ ;  /* 0x0000000609067290 */ /* 0x000fc8000ff1e03f */
[----:B------:R-:W-:Y:S02]  /*ed00*/  UIADD3.X UR9, URZ, UR10, URZ, UP0, !UPT ;  /* 0x0000000a3f097290 */ /* 0x000fe400087fe43f */
[----:B------:R-:W-:Y:S02]  /*ed10*/  UIMAD.WIDE.U32 UR32, UR6, UR4, URZ ;  /* 0x00000004062072a5 */ /* 0x000fe4000f8e003f */
[----:B------:R-:W-:-:S04]  /*ed20*/  UIMAD.WIDE.U32 UR10, UR9, UR4, URZ ;  /* 0x00000004090a72a5 */ /* 0x000fc8000f8e003f */
[----:B------:R-:W-:-:S04]  /*ed30*/  UIMAD.WIDE.U32 UR10, UP0, UR6, UR5, UR10 ;  /* 0x00000005060a72a5 */ /* 0x000fc8000f80000a */
[----:B------:R-:W-:Y:S02]  /*ed40*/  UIADD3.X UR35, URZ, URZ, URZ, UP0, !UPT ;  /* 0x0000003f3f237290 */ /* 0x000fe400087fe43f */
[----:B------:R-:W-:Y:S01]  /*ed50*/  UIADD3 URZ, UP0, UR33, UR10, URZ ;  /* 0x0000000a213f7290 */ /* 0x000fe2000ff1e03f */
[----:B------:R-:W-:-:S03]  /*ed60*/  UMOV UR34, UR11 ;  /* 0x0000000b00227c82 */ /* 0x000fc60008000000 */
[----:B------:R-:W-:-:S12]  /*ed70*/  UIMAD.WIDE.U32.X UR34, UR9, UR5, UR34, UP0 ;  /* 0x00000005092272a5 */ /* 0x000fd800080e0422 */
.L_x_298:
[----:B0-----:R-:W-:Y:S01]  /*ed80*/  I2FP.F32.U32 R0, UR41 ;  /* 0x0000002900007c45 */ /* 0x001fe20008201000 */
[----:B------:R-:W-:Y:S01]  /*ed90*/  USHF.R.U64 UR6, UR34, UR31, UR35 ;  /* 0x0000001f22067299 */ /* 0x000fe20008001223 */
[----:B--2---:R-:W-:Y:S01]  /*eda0*/  R2UR UR33, R2 ;  /* 0x00000000022172ca */ /* 0x004fe200000e0000 */
[----:B------:R-:W-:Y:S02]  /*edb0*/  USHF.R.U32.HI UR4, URZ, UR31, UR35 ;  /* 0x0000001f3f047299 */ /* 0x000fe40008011623 */
[----:B------:R-:W-:Y:S01]  /*edc0*/  FMUL R0, R0, UR38 ;  /* 0x0000002600007c20 */ /* 0x000fe20008400000 */
[----:B------:R-:W-:Y:S01]  /*edd0*/  UIADD3 UR31, UP0, URZ, -UR6, URZ ;  /* 0x800000063f1f7290 */ /* 0x000fe2000ff1e03f */
[----:B------:R-:W-:Y:S01]  /*ede0*/  UMOV UR10, UR36 ;  /* 0x00000024000a7c82 */ /* 0x000fe20008000000 */
[----:B------:R-:W-:Y:S02]  /*edf0*/  UMOV UR11, UR37 ;  /* 0x00000025000b7c82 */ /* 0x000fe40008000000 */
[----:B------:R-:W-:Y:S01]  /*ee00*/  UIADD3.X UR9, URZ, ~UR4, URZ, UP0, !UPT ;  /* 0x800000043f097290 */ /* 0x000fe200087fe43f */
[----:B------:R-:W0:Y:S01]  /*ee10*/  F2I.U32.TRUNC.NTZ R0, R0 ;  /* 0x0000000000007305 */ /* 0x000e22000020f000 */
[----:B------:R-:W-:Y:S01]  /*ee20*/  ULDC UR44, c[0x0][0x658] ;  /* 0x00019600002c7ab9 */ /* 0x000fe20000000800 */
[----:B------:R-:W-:Y:S01]  /*ee30*/  ULDC.64 UR4, c[0x0][0x620] ;  /* 0x0001880000047ab9 */ /* 0x000fe20000000a00 */
[----:B------:R-:W-:Y:S01]  /*ee40*/  UMOV UR35, 0xffffffff ;  /* 0xffffffff00237882 */ /* 0x000fe20000000000 */
[----:B------:R-:W-:-:S02]  /*ee50*/  UIMAD UR9, UR9, UR4, URZ ;  /* 0x00000004090972a4 */ /* 0x000fc4000f8e023f */
[----:B------:R-:W-:Y:S02]  /*ee60*/  UIMAD.WIDE.U32 UR10, UR31, UR4, UR10 ;  /* 0x000000041f0a72a5 */ /* 0x000fe4000f8e000a */
[----:B------:R-:W-:Y:S01]  /*ee70*/  UIMAD UR9, UR31, UR5, UR9 ;  /* 0x000000051f0972a4 */ /* 0x000fe2000f8e0209 */
[----:B------:R-:W-:Y:S02]  /*ee80*/  ULDC UR32, c[0x0][0x618] ;  /* 0x0001860000207ab9 */ /* 0x000fe40000000800 */
[----:B------:R-:W-:Y:S01]  /*ee90*/  ULDC.64 UR4, c[0x0][0x640] ;  /* 0x0001900000047ab9 */ /* 0x000fe20000000a00 */
[----:B------:R-:W-:Y:S01]  /*eea0*/  UIADD3 UR9, UR11, UR9, URZ ;  /* 0x000000090b097290 */ /* 0x000fe2000fffe03f */
[----:B------:R-:W-:Y:S01]  /*eeb0*/  ISETP.NE.U32.AND P0, PT, RZ, UR4, PT ;  /* 0x00000004ff007c0c */ /* 0x000fe2000bf05070 */
[----:B------:R-:W-:Y:S01]  /*eec0*/  USHF.L.U32 UR37, UR35, UR44, URZ ;  /* 0x0000002c23257299 */ /* 0x000fe2000800063f */
[----:B0-----:R-:W-:Y:S01]  /*eed0*/  R2UR UR39, R0 ;  /* 0x00000000002772ca */ /* 0x001fe200000e0000 */
[----:B------:R-:W-:Y:S01]  /*eee0*/  USHF.R.U64 UR35, UR10, UR32, UR9 ;  /* 0x000000200a237299 */ /* 0x000fe20008001209 */
[----:B------:R-:W-:Y:S01]  /*eef0*/  ISETP.NE.AND.EX P0, PT, RZ, UR5, PT, P0 ;  /* 0x00000005ff007c0c */ /* 0x000fe2000bf05300 */
[----:B------:R-:W-:Y:S01]  /*ef00*/  USHF.R.U32.HI UR9, URZ, UR32, UR9 ;  /* 0x000000203f097299 */ /* 0x000fe20008011609 */
[----:B------:R-:W-:Y:S01]  /*ef10*/  ULDC UR42, c[0x0][0x608] ;  /* 0x00018200002a7ab9 */ /* 0x000fe20000000800 */
[----:B------:R-:W-:-:S02]  /*ef20*/  UIADD3 UR10, -UR33, URZ, URZ ;  /* 0x0000003f210a7290 */ /* 0x000fc4000fffe13f */
[----:B------:R-:W-:Y:S02]  /*ef30*/  USHF.R.U64 UR38, UR35, UR42, UR9 ;  /* 0x0000002a23267299 */ /* 0x000fe40008001209 */
[----:B------:R-:W-:Y:S01]  /*ef40*/  USHF.R.U32.HI UR9, URZ, UR42, UR9 ;  /* 0x0000002a3f097299 */ /* 0x000fe20008011609 */
[----:B------:R-:W-:-:S03]  /*ef50*/  UMOV UR36, 0x1 ;  /* 0x0000000100247882 */ /* 0x000fc60000000000 */
[----:B------:R-:W-:Y:S02]  /*ef60*/  UIADD3 UR43, -UR39, URZ, URZ ;  /* 0x0000003f272b7290 */ /* 0x000fe4000fffe13f */
[----:B------:R-:W-:Y:S01]  /*ef70*/  USHF.R.U64 UR39, UR38, UR44, UR9 ;  /* 0x0000002c26277299 */ /* 0x000fe20008001209 */
[----:B------:R-:W-:Y:S01]  /*ef80*/  ULDC UR40, c[0x0][0x144] ;  /* 0x0000510000287ab9 */ /* 0x000fe20000000800 */
[----:B------:R-:W-:Y:S01]  /*ef90*/  ULDC UR31, c[0x0][0x600] ;  /* 0x00018000001f7ab9 */ /* 0x000fe20000000800 */
[----:B------:R-:W-:Y:S02]  /*efa0*/  USHF.L.U32 UR36, UR36, UR44, URZ ;  /* 0x0000002c24247299 */ /* 0x000fe4000800063f */
[----:B------:R-:W-:Y:S02]  /*efb0*/  USHF.R.U32.HI UR33, URZ, UR44, UR9 ;  /* 0x0000002c3f217299 */ /* 0x000fe40008011609 */
[----:B------:R-:W-:Y:S02]  /*efc0*/  UIADD3 UR34, UR31, -0x1, URZ ;  /* 0xffffffff1f227890 */ /* 0x000fe4000fffe03f */
[----:B------:R-:W-:-:S02]  /*efd0*/  ULOP3.LUT UR37, URZ, UR37, URZ, 0x33, !UPT ;  /* 0x000000253f257292 */ /* 0x000fc4000f8e333f */
[----:B------:R-:W-:Y:S01]  /*efe0*/  UIMAD UR40, UR40, UR10, UR8 ;  /* 0x0000000a282872a4 */ /* 0x000fe2000f8e0208 */
[----:B------:R-:W-:Y:S01]  /*eff0*/  ULDC UR46, c[0x0][0x148] ;  /* 0x00005200002e7ab9 */ /* 0x000fe20000000800 */
[----:B------:R-:W-:Y:S01]  /*f000*/  ULDC UR44, c[0x0][0x648] ;  /* 0x00019200002c7ab9 */ /* 0x000fe20000000800 */
[----:B------:R-:W-:Y:S01]  /*f010*/  ULDC UR45, c[0x0][0x638] ;  /* 0x00018e00002d7ab9 */ /* 0x000fe20000000800 */
[----:B------:R-:W-:Y:S01]  /*f020*/  UMOV UR32, UR39 ;  /* 0x0000002700207c82 */ /* 0x000fe20008000000 */
[----:B------:R-:W-:Y:S07]  /*f030*/  @!P0 BRA `(.L_x_299) ;  /* 0x0000000000288947 */ /* 0x000fee0003800000 */
        /* <DEDUP_REMOVED lines=10> */
.L_x_299:
[----:B------:R-:W-:Y:S01]  /*f0e0*/  USHF.R.U64 UR4, UR32, UR44, UR33 ;  /* 0x0000002c20047299 */ /* 0x000fe20008001221 */
[----:B------:R-:W-:Y:S01]  /*f0f0*/  IMAD.U32 R4, RZ, RZ, UR6 ;  /* 0x00000006ff047e24 */ /* 0x000fe2000f8e00ff */
[----:B------:R-:W-:Y:S01]  /*f100*/  ULOP3.LUT UR37, UR38, UR37, URZ, 0xc0, !UPT ;  /* 0x0000002526257292 */ /* 0x000fe2000f8ec03f */
[----:B------:R-:W-:Y:S01]  /*f110*/  IMAD.MOV.U32 R0, RZ, RZ, 0x1 ;  /* 0x00000001ff007424 */ /* 0x000fe200078e00ff */
[----:B------:R-:W-:Y:S02]  /*f120*/  UIADD3 UR5, -UR4, URZ, URZ ;  /* 0x0000003f04057290 */ /* 0x000fe4000fffe13f */
[----:B------:R-:W-:Y:S01]  /*f130*/  @UP2 UIMAD UR40, UR46, UR43, UR41 ;  /* 0x0000002b2e2822a4 */ /* 0x000fe2000f8e0229 */
[----:B------:R2:W-:Y:S01]  /*f140*/  STL [R1+0x74], R4 ;  /* 0x0000740401007387 */ /* 0x0005e20000100800 */
[----:B------:R-:W-:Y:S02]  /*f150*/  ULOP3.LUT UR34, UR35, UR34, URZ, 0xc0, !UPT ;  /* 0x0000002223227292 */ /* 0x000fe4000f8ec03f */
[----:B------:R-:W-:-:S02]  /*f160*/  UIMAD UR36, UR36, UR4, UR37 ;  /* 0x00000004242472a4 */ /* 0x000fc4000f8e0225 */
        /* <DEDUP_REMOVED lines=10> */
.L_x_297:
[----:B------:R-:W-:Y:S01]  /*f210*/  UIADD3 UR15, UR27, UR15, URZ ;  /* 0x0000000f1b0f7290 */ /* 0x000fe2000fffe03f */
[----:B------:R-:W-:Y:S01]  /*f220*/  LOP3.LUT P0, RZ, R0, 0xff, RZ, 0xc0, !PT ;  /* 0x000000ff00ff7812 */ /* 0x000fe2000780c0ff */
[----:B------:R-:W-:Y:S02]  /*f230*/  ULOP3.LUT UR29, UR29, 0x1, URZ, 0x3c, !UPT ;  /* 0x000000011d1d7892 */ /* 0x000fe4000f8e3c3f */
[----:B------:R-:W-:Y:S02]  /*f240*/  USHF.R.U32.HI UR4, URZ, 0x2, UR15 ;  /* 0x000000023f047899 */ /* 0x000fe4000801160f */
[----:B------:R-:W-:Y:S02]  /*f250*/  UISETP.GT.U32.AND UP0, UPT, UR15, 0x3, UPT ;  /* 0x000000030f00788c */ /* 0x000fe4000bf04070 */
[----:B------:R-:W-:Y:S02]  /*f260*/  ULOP3.LUT UR4, UR4, 0x1, URZ, 0xc0, !UPT ;  /* 0x0000000104047892 */ /* 0x000fe4000f8ec03f */
[----:B------:R-:W-:-:S02]  /*f270*/  UISETP.LT.U32.AND UP0, UPT, UR27, 0x4, UP0 ;  /* 0x000000041b00788c */ /* 0x000fc40008701070 */
[----:B------:R-:W-:Y:S02]  /*f280*/  UISETP.NE.U32.AND UP1, UPT, UR4, 0x1, UPT ;  /* 0x000000010400788c */ /* 0x000fe4000bf25070 */
[----:B------:R-:W-:Y:S02]  /*f290*/  USEL UR5, URZ, 0x1, !UP0 ;  /* 0x000000013f057887 */ /* 0x000fe4000c000000 */
[----:B------:R-:W-:Y:S02]  /*f2a0*/  UISETP.GT.U32.AND UP1, UPT, UR27, 0x3, !UP1 ;  /* 0x000000031b00788c */ /* 0x000fe4000cf24070 */
[----:B------:R-:W-:Y:S02]  /*f2b0*/  ULOP3.LUT UR15, UR15, 0x3, URZ, 0xc0, !UPT ;  /* 0x000000030f0f7892 */ /* 0x000fe4000f8ec03f */
[----:B------:R-:W-:-:S04]  /*f2c0*/  USEL UR4, URZ, 0x1, !UP1 ;  /* 0x000000013f047887 */ /* 0x000fc8000c800000 */
[----:B------:R-:W-:Y:S01]  /*f2d0*/  ULOP3.LUT UR23, UR4, UR23, UR5, 0x96, !UPT ;  /* 0x0000001704177292 */ /* 0x000fe2000f8e9605 */
[----:B------:R-:W-:Y:S11]  /*f2e0*/  @P0 BRA `(.L_x_300) ;  /* 0xffffff2400580947 */ /* 0x000ff6000383ffff */
[----:B------:R-:W-:Y:S05]  /*f2f0*/  EXIT ;  /* 0x000000000000794d */ /* 0x000fea0003800000 */
.L_x_16:
[----:B------:R-:W-:-:S08]  /*f300*/  ISETP.NE.AND P0, PT, RZ, UR6, PT ;  /* 0x00000006ff007c0c */ /* 0x000fd0000bf05270 */
[----:B0-2---:R-:W0:-:S00]  /*f310*/  USETMAXREG.DEALLOC.CTAPOOL 0x28 ;  /* 0x00000028000079c8 */ /* 0x005e0000080e0500 */
[----:B------:R-:W-:Y:S05]  /*f320*/  @P0 EXIT ;  /* 0x000000000000094d */ /* 0x000fea0003800000 */
[----:B0-----:R-:W-:Y:S01]  /*f330*/  LOP3.LUT P0, RZ, R0, 0xff, RZ, 0xc0, !PT ;  /* 0x000000ff00ff7812 */ /* 0x001fe2000780c0ff */
[----:B------:R-:W-:Y:S02]  /*f340*/  IMAD.MOV.U32 R8, RZ, RZ, 0x1 ;  /* 0x00000001ff087424 */ /* 0x000fe400078e00ff */
[----:B------:R-:W-:-:S10]  /*f350*/  IMAD.MOV.U32 R0, RZ, RZ, RZ ;  /* 0x000000ffff007224 */ /* 0x000fd400078e00ff */
[----:B------:R-:W-:Y:S05]  /*f360*/  @!P0 BRA `(.L_x_301) ;  /* 0x0000000c006c8947 */ /* 0x000fea0003800000 */
[----:B------:R-:W0:Y:S01]  /*f370*/  S2R R11, SR_CgaCtaId ;  /* 0x00000000000b7919 */ /* 0x000e220000008800 */
[----:B------:R-:W-:Y:S01]  /*f380*/  LOP3.LUT P0, RZ, R2, 0x1f, RZ, 0xc0, !PT ;  /* 0x0000001f02ff7812 */ /* 0x000fe2000780c0ff */
[----:B------:R-:W-:Y:S01]  /*f390*/  ULDC UR5, c[0x0][0x658] ;  /* 0x0001960000057ab9 */ /* 0x000fe20000000800 */
[----:B------:R-:W-:Y:S01]  /*f3a0*/  UMOV UR6, 0xffffffff ;  /* 0xffffffff00067882 */ /* 0x000fe20000000000 */
[----:B------:R-:W-:Y:S01]  /*f3b0*/  BSSY B0, `(.L_x_301) ;  /* 0x00000d6000007945 */ /* 0x000fe20003800000 */
[----:B------:R-:W-:Y:S01]  /*f3c0*/  USHF.L.U32 UR6, UR6, UR5, URZ ;  /* 0x0000000506067299 */ /* 0x000fe2000800063f */
[C---:B------:R-:W-:Y:S01]  /*f3d0*/  ISETP.NE.AND P3, PT, R3.reuse, RZ, PT ;  /* 0x000000ff0300720c */ /* 0x040fe20003f65270 */
[----:B------:R-:W-:Y:S01]  /*f3e0*/  IMAD.MOV.U32 R9, RZ, RZ, 0x1 ;  /* 0x00000001ff097424 */ /* 0x000fe200078e00ff */
[----:B------:R-:W-:Y:S01]  /*f3f0*/  ISETP.NE.OR P0, PT, R3, RZ, !P0 ;  /* 0x000000ff0300720c */ /* 0x000fe20004705670 */
[----:B------:R-:W-:Y:S01]  /*f400*/  IMAD.MOV.U32 R8, RZ, RZ, 0x1 ;  /* 0x00000001ff087424 */ /* 0x000fe200078e00ff */
[----:B------:R-:W-:Y:S01]  /*f410*/  ULDC UR4, c[0x0][0x600] ;  /* 0x0001800000047ab9 */ /* 0x000fe20000000800 */
[----:B------:R-:W-:Y:S01]  /*f420*/  IMAD.MOV.U32 R0, RZ, RZ, RZ ;  /* 0x000000ffff007224 */ /* 0x000fe200078e00ff */
[----:B------:R-:W-:Y:S01]  /*f430*/  UMOV UR8, 0x1 ;  /* 0x0000000100087882 */ /* 0x000fe20000000000 */
[----:B------:R-:W-:-:S02]  /*f440*/  UIADD3 UR26, UR13, 0x1, URZ ;  /* 0x000000010d1a7890 */ /* 0x000fc4000fffe03f */
[----:B------:R-:W-:Y:S02]  /*f450*/  ULOP3.LUT UR27, UR7, 0x2, URZ, 0xfc, !UPT ;  /* 0x00000002071b7892 */ /* 0x000fe4000f8efc3f */
[----:B------:R-:W-:Y:S02]  /*f460*/  UIADD3 UR4, UR4, -0x1, URZ ;  /* 0xffffffff04047890 */ /* 0x000fe4000fffe03f */
[----:B------:R-:W-:Y:S02]  /*f470*/  USHF.L.U32 UR5, UR8, UR5, URZ ;  /* 0x0000000508057299 */ /* 0x000fe4000800063f */
[----:B------:R-:W-:Y:S01]  /*f480*/  ULOP3.LUT UR6, URZ, UR6, URZ, 0x33, !UPT ;  /* 0x000000063f067292 */ /* 0x000fe2000f8e333f */
[----:B------:R-:W-:Y:S01]  /*f490*/  ULDC.64 UR24, c[0x0][0x198] ;  /* 0x0000660000187ab9 */ /* 0x000fe20000000a00 */
[C---:B0-----:R-:W-:Y:S02]  /*f4a0*/  IMAD.SHL.U32 R10, R11.reuse, 0x80, RZ ;  /* 0x000000800b0a7824 */ /* 0x041fe400078e00ff */
[----:B------:R-:W-:-:S03]  /*f4b0*/  IMAD.SHL.U32 R11, R11, 0x4000, RZ ;  /* 0x000040000b0b7824 */ /* 0x000fc600078e00ff */
[----:B------:R-:W-:Y:S02]  /*f4c0*/  LOP3.LUT R10, R10, 0x80, RZ, 0xc0, !PT ;  /* 0x000000800a0a7812 */ /* 0x000fe400078ec0ff */
[----:B------:R-:W-:-:S07]  /*f4d0*/  LOP3.LUT R11, R11, 0x4000, RZ, 0xc0, !PT ;  /* 0x000040000b0b7812 */ /* 0x000fce00078ec0ff */
.L_x_313:
[----:B------:R-:W-:-:S03]  /*f4e0*/  UMOV UR8, 0xffffffff ;  /* 0xffffffff00087882 */ /* 0x000fc60000000000 */
[----:B01----:R-:W-:Y:S05]  /*f4f0*/  BRA.DIV UR8, `(.L_x_302) ;  /* 0x0000001208347947 */ /* 0x003fea000b800000 */
[----:B------:R-:W-:-:S13]  /*f500*/  ELECT P1, URZ, PT ;  /* 0x00000000003f782f */ /* 0x000fda0003820000 */
.L_x_326:
[----:B------:R-:W0:Y:S01]  /*f510*/  LDC R2, c[0x0][0x28c] ;  /* 0x0000a300ff027b82 */ /* 0x000e220000000800 */
[----:B------:R-:W-:Y:S01]  /*f520*/  BSSY B1, `(.L_x_303) ;  /* 0x000003d000017945 */ /* 0x000fe20003800000 */
[----:B0-----:R-:W-:-:S13]  /*f530*/  ISETP.LT.OR P1, PT, R2, 0x1, !P1 ;  /* 0x000000010200780c */ /* 0x001fda0004f21670 */
[----:B------:R-:W-:Y:S05]  /*f540*/  @P1 BRA `(.L_x_304) ;  /* 0x0000000000e81947 */ /* 0x000fea0003800000 */
[----:B------:R-:W2:Y:S04]  /*f550*/  LDL.LU R4, [R1+0x88] ;  /* 0x0000880001047983 */ /* 0x000ea80000300800 */
[----:B------:R-:W3:Y:S01]  /*f560*/  LDL.LU R3, [R1+0x84] ;  /* 0x0000840001037983 */ /* 0x000ee20000300800 */
[----:B------:R-:W-:Y:S02]  /*f570*/  IMAD.MOV.U32 R14, RZ, RZ, RZ ;  /* 0x000000ffff0e7224 */ /* 0x000fe400078e00ff */
[----:B------:R-:W-:Y:S02]  /*f580*/  IMAD.U32 R15, RZ, RZ, UR26 ;  /* 0x0000001aff0f7e24 */ /* 0x000fe4000f8e00ff */
[----:B------:R-:W-:Y:S02]  /*f590*/  IMAD.MOV.U32 R2, RZ, RZ, R8 ;  /* 0x000000ffff027224 */ /* 0x000fe400078e0008 */
[----:B--2---:R-:W-:-:S02]  /*f5a0*/  IMAD R6, R4, 0x100, R10 ;  /* 0x0000010004067824 */ /* 0x004fc400078e020a */
[----:B------:R-:W-:Y:S02]  /*f5b0*/  IMAD.MOV.U32 R4, RZ, RZ, R0 ;  /* 0x000000ffff047224 */ /* 0x000fe400078e0000 */
[----:B---3--:R-:W-:-:S07]  /*f5c0*/  IMAD.SHL.U32 R7, R3, 0x40, RZ ;  /* 0x0000004003077824 */ /* 0x008fce00078e00ff */
.L_x_308:
[----:B------:R-:W0:Y:S01]  /*f5d0*/  S2R R12, SR_CgaCtaId ;  /* 0x00000000000c7919 */ /* 0x000e220000008800 */
[----:B------:R-:W-:Y:S01]  /*f5e0*/  MOV R3, 0x400 ;  /* 0x0000040000037802 */ /* 0x000fe20000000f00 */
[----:B------:R-:W1:Y:S03]  /*f5f0*/  @!P3 LDC R5, c[0x0][0x500] ;  /* 0x00014000ff05bb82 */ /* 0x000e660000000800 */
[----:B0-----:R-:W-:Y:S02]  /*f600*/  LEA R13, R12, R3, 0x18 ;  /* 0x000000030c0d7211 */ /* 0x001fe400078ec0ff */
[----:B------:R-:W-:-:S03]  /*f610*/  SHF.L.U32 R3, R2, 0x1f, RZ ;  /* 0x0000001f02037819 */ /* 0x000fc600000006ff */
[----:B------:R-:W-:-:S04]  /*f620*/  IMAD R12, R4, 0x8, R13 ;  /* 0x00000008040c7824 */ /* 0x000fc800078e020d */
[----:B------:R-:W0:Y:S02]  /*f630*/  SYNCS.PHASECHK.TRANS64.TRYWAIT P1, [R12+URZ+0x20], R3 ;  /* 0x000020030c0075a7 */ /* 0x000e24000802017f */
[----:B01----:R-:W-:Y:S05]  /*f640*/  @!P1 BRA `(.L_x_305) ;  /* 0x0000001000009947 */ /* 0x003fea0003800000 */
.L_x_327:
[----:B------:R-:W-:Y:S01]  /*f650*/  UPRMT UR8, UR27, 0x9910, URZ ;  /* 0x000099101b087896 */ /* 0x000fe2000800003f */
[----:B------:R1:W-:Y:S03]  /*f660*/  @!P3 SYNCS.ARRIVE.TRANS64 RZ, [R12+URZ], R5 ;  /* 0x000000050cffb9a7 */ /* 0x0003e6000800003f */
[----:B------:R-:W-:-:S06]  /*f670*/  UISETP.NE.AND UP0, UPT, UR8, 0x2, UPT ;  /* 0x000000020800788c */ /* 0x000fcc000bf05270 */
[----:B------:R-:W-:-:S13]  /*f680*/  PLOP3.LUT P1, PT, PT, PT, UP0, 0x80, 0x0 ;  /* 0x000000000000781c */ /* 0x000fda0003f2f008 */
[----:B-1----:R-:W-:Y:S05]  /*f690*/  @P1 BRA `(.L_x_306) ;  /* 0x0000000000041947 */ /* 0x002fea0003800000 */
[----:B------:R-:W-:Y:S01]  /*f6a0*/  BPT.TRAP 0x1 ;  /* 0x000000040000795c */ /* 0x000fe20000300000 */
.L_x_306:
[----:B------:R-:W-:Y:S05]  /*f6b0*/  @P0 BRA `(.L_x_307) ;  /* 0x0000000000040947 */ /* 0x000fea0003800000 */
[----:B------:R-:W-:Y:S01]  /*f6c0*/  BPT.TRAP 0x1 ;  /* 0x000000040000795c */ /* 0x000fe20000300000 */
.L_x_307:
[----:B------:R-:W2:Y:S01]  /*f6d0*/  LDL R16, [R1+0x74] ;  /* 0x0000740001107983 */ /* 0x000ea20000100800 */
[C---:B0-----:R-:W-:Y:S01]  /*f6e0*/  IMAD R3, R4.reuse, 0x2000, R13 ;  /* 0x0000200004037824 */ /* 0x041fe200078e020d */
[----:B------:R-:W-:Y:S01]  /*f6f0*/  R2UR UR15, R13 ;  /* 0x000000000d0f72ca */ /* 0x000fe200000e0000 */
[----:B------:R-:W-:Y:S01]  /*f700*/  IMAD R5, R4, 0x8000, R11 ;  /* 0x0000800004057824 */ /* 0x000fe200078e020b */
[----:B------:R-:W-:Y:S01]  /*f710*/  R2UR UR22, R7 ;  /* 0x00000000071672ca */ /* 0x000fe200000e0000 */
[----:B------:R-:W-:Y:S01]  /*f720*/  VIADD R15, R15, 0xffffffff ;  /* 0xffffffff0f0f7836 */ /* 0x000fe20000000000 */
[----:B------:R-:W-:Y:S01]  /*f730*/  R2UR UR8, R3 ;  /* 0x00000000030872ca */ /* 0x000fe200000e0000 */
[----:B------:R-:W-:Y:S01]  /*f740*/  UIADD3 UR18, UP0, UR24, 0xf0, URZ ;  /* 0x000000f018127890 */ /* 0x000fe2000ff1e03f */
[----:B------:R-:W-:Y:S01]  /*f750*/  R2UR UR11, R5 ;  /* 0x00000000050b72ca */ /* 0x000fe200000e0000 */
[----:B------:R-:W-:Y:S01]  /*f760*/  UIADD3 UR28, UP1, UR24, 0x1f0, URZ ;  /* 0x000001f0181c7890 */ /* 0x000fe2000ff3e03f */
[----:B------:R-:W-:Y:S01]  /*f770*/  R2UR UR9, R12 ;  /* 0x000000000c0972ca */ /* 0x000fe200000e0000 */
[----:B------:R-:W-:Y:S01]  /*f780*/  UIADD3.X UR19, URZ, UR25, URZ, UP0, !UPT ;  /* 0x000000193f137290 */ /* 0x000fe200087fe43f */
[----:B------:R-:W-:Y:S01]  /*f790*/  R2UR UR10, R14 ;  /* 0x000000000e0a72ca */ /* 0x000fe200000e0000 */
[----:B------:R-:W-:Y:S01]  /*f7a0*/  VIADD R4, R4, 0x1 ;  /* 0x0000000104047836 */ /* 0x000fe20000000000 */
[----:B------:R-:W-:Y:S01]  /*f7b0*/  R2UR UR23, R6 ;  /* 0x00000000061772ca */ /* 0x000fe200000e0000 */
[----:B------:R-:W-:Y:S01]  /*f7c0*/  UIADD3.X UR29, URZ, UR25, URZ, UP1, !UPT ;  /* 0x000000193f1d7290 */ /* 0x000fe20008ffe43f */
[----:B------:R-:W-:Y:S01]  /*f7d0*/  ISETP.GT.AND P2, PT, R15, 0x1, PT ;  /* 0x000000010f00780c */ /* 0x000fe20003f44270 */
[----:B------:R-:W-:Y:S01]  /*f7e0*/  UMOV UR20, 0x0 ;  /* 0x0000000000147882 */ /* 0x000fe20000000000 */
[----:B------:R-:W-:Y:S01]  /*f7f0*/  UMOV UR21, 0x10000000 ;  /* 0x1000000000157882 */ /* 0x000fe20000000000 */
[----:B------:R-:W-:Y:S01]  /*f800*/  UIADD3 UR8, UR8, 0x180, URZ ;  /* 0x0000018008087890 */ /* 0x000fe2000fffe03f */
[----:B------:R-:W-:Y:S01]  /*f810*/  ISETP.NE.AND P1, PT, R4, 0x4, PT ;  /* 0x000000040400780c */ /* 0x000fe20003f25270 */
[----:B------:R-:W-:Y:S01]  /*f820*/  UIADD3 UR15, UR15, 0x8180, UR11 ;  /* 0x000081800f0f7890 */ /* 0x000fe2000fffe00b */
[----:B------:R-:W-:Y:S01]  /*f830*/  VIADD R14, R14, 0x80 ;  /* 0x000000800e0e7836 */ /* 0x000fe20000000000 */
[----:B------:R-:W-:Y:S01]  /*f840*/  UMOV UR30, 0x30000 ;  /* 0x00030000001e7882 */ /* 0x000fe20000000000 */
[----:B------:R-:W-:Y:S01]  /*f850*/  UMOV UR11, UR22 ;  /* 0x00000016000b7c82 */ /* 0x000fe20008000000 */
[----:B------:R-:W-:-:S02]  /*f860*/  SEL R3, RZ, 0x1, P1 ;  /* 0x00000001ff037807 */ /* 0x000fc40000800000 */
[----:B------:R-:W-:Y:S02]  /*f870*/  SEL R4, R4, RZ, P1 ;  /* 0x000000ff04047207 */ /* 0x000fe40000800000 */
[----:B------:R-:W-:Y:S02]  /*f880*/  LOP3.LUT R2, R2, R3, RZ, 0x3c, !PT ;  /* 0x0000000302027212 */ /* 0x000fe400078e3cff */
[----:B--2---:R-:W-:-:S13]  /*f890*/  R2UR UR12, R16 ;  /* 0x00000000100c72ca */ /* 0x004fda00000e0000 */
[----:B------:R0:W-:Y:S02]  /*f8a0*/  UTMALDG.3D [UR8], [UR18], desc[UR20] ;  /* 0x00001408120075b4 */ /* 0x0001e40008011000 */
[----:B0-----:R-:W-:Y:S01]  /*f8b0*/  UMOV UR11, UR23 ;  /* 0x00000017000b7c82 */ /* 0x001fe20008000000 */
[----:B------:R-:W-:Y:S02]  /*f8c0*/  UMOV UR8, UR15 ;  /* 0x0000000f00087c82 */ /* 0x000fe40008000000 */
[----:B------:R0:W-:Y:S02]  /*f8d0*/  UTMALDG.3D.MULTICAST [UR8], [UR28], UR30, desc[UR20] ;  /* 0x000014081c0073b4 */ /* 0x0001e4000801181e */
[----:B0-----:R-:W-:Y:S05]  /*f8e0*/  @P2 BRA `(.L_x_308) ;  /* 0xfffffffc00382947 */ /* 0x001fea000383ffff */
.L_x_304:
[----:B------:R-:W-:Y:S05]  /*f8f0*/  BSYNC B1 ;  /* 0x0000000000017941 */ /* 0x000fea0003800000 */
.L_x_303:
[----:B------:R-:W2:Y:S01]  /*f900*/  LDL.LU R17, [R1+0x7c] ;  /* 0x00007c0001117983 */ /* 0x000ea20000300800 */
[----:B------:R-:W-:Y:S01]  /*f910*/  LOP3.LUT P4, RZ, R9, 0xff, RZ, 0xc0, !PT ;  /* 0x000000ff09ff7812 */ /* 0x000fe2000788c0ff */
[----:B------:R-:W-:Y:S01]  /*f920*/  VIADD R0, R0, UR13 ;  /* 0x0000000d00007c36 */ /* 0x000fe20008000000 */
[----:B------:R-:W-:Y:S01]  /*f930*/  ULDC.64 UR8, c[0x0][0x650] ;  /* 0x0001940000087ab9 */ /* 0x000fe20000000a00 */
[----:B------:R-:W3:Y:S01]  /*f940*/  LDL.LU R16, [R1+0x80] ;  /* 0x0000800001107983 */ /* 0x000ee20000300800 */
[----:B------:R-:W-:Y:S01]  /*f950*/  IMAD.MOV.U32 R5, RZ, RZ, -0x1 ;  /* 0xffffffffff057424 */ /* 0x000fe200078e00ff */
[----:B------:R-:W-:Y:S01]  /*f960*/  BSSY B1, `(.L_x_309) ;  /* 0x0000078000017945 */ /* 0x000fe20003800000 */
[----:B------:R-:W-:Y:S02]  /*f970*/  SHF.R.U32.HI R2, RZ, 0x2, R0 ;  /* 0x00000002ff027819 */ /* 0x000fe40000011600 */
[----:B------:R-:W-:Y:S02]  /*f980*/  ISETP.GT.U32.AND P1, PT, R0, 0x3, PT ;  /* 0x000000030000780c */ /* 0x000fe40003f24070 */
[----:B------:R-:W-:-:S02]  /*f990*/  LOP3.LUT R2, R2, 0x1, RZ, 0xc0, !PT ;  /* 0x0000000102027812 */ /* 0x000fc400078ec0ff */
[----:B------:R-:W-:Y:S01]  /*f9a0*/  LOP3.LUT R0, R0, 0x3, RZ, 0xc0, !PT ;  /* 0x0000000300007812 */ /* 0x000fe200078ec0ff */
[----:B------:R-:W0:Y:S01]  /*f9b0*/  @P4 S2R R4, SR_CgaCtaId ;  /* 0x0000000000044919 */ /* 0x000e220000008800 */
[----:B------:R-:W-:Y:S02]  /*f9c0*/  @P4 MOV R3, 0x400 ;  /* 0x0000040000034802 */ /* 0x000fe40000000f00 */
[----:B------:R-:W-:Y:S02]  /*f9d0*/  ISETP.NE.U32.AND P2, PT, R2, 0x1, PT ;  /* 0x000000010200780c */ /* 0x000fe40003f45070 */
[----:B------:R-:W-:Y:S02]  /*f9e0*/  PRMT R9, RZ, 0x7610, R9 ;  /* 0x00007610ff097816 */ /* 0x000fe40000000009 */
[----:B0-----:R-:W-:Y:S01]  /*f9f0*/  @P4 LEA R3, R4, R3, 0x18 ;  /* 0x0000000304034211 */ /* 0x001fe200078ec0ff */
[----:B------:R-:W-:-:S03]  /*fa00*/  IMAD.U32 R4, RZ, RZ, UR13 ;  /* 0x0000000dff047e24 */ /* 0x000fc6000f8e00ff */
[----:B------:R0:W-:Y:S02]  /*fa10*/  @P4 SYNCS.ARRIVE.TRANS64.A1T0 RZ, [R3+URZ+0x78], RZ ;  /* 0x000078ff03ff49a7 */ /* 0x0001e4000810003f */
[C---:B------:R-:W-:Y:S02]  /*fa20*/  ISETP.LT.U32.AND P1, PT, R4.reuse, 0x4, P1 ;  /* 0x000000040400780c */ /* 0x040fe40000f21070 */
[----:B------:R-:W-:Y:S01]  /*fa30*/  ISETP.GT.U32.AND P2, PT, R4, 0x3, !P2 ;  /* 0x000000030400780c */ /* 0x000fe20005744070 */
[----:B------:R-:W-:Y:S01]  /*fa40*/  IMAD.MOV.U32 R4, RZ, RZ, -0x1 ;  /* 0xffffffffff047424 */ /* 0x000fe200078e00ff */
[----:B0-----:R-:W-:Y:S02]  /*fa50*/  SEL R3, RZ, 0x1, !P1 ;  /* 0x00000001ff037807 */ /* 0x001fe40004800000 */
[----:B------:R-:W-:-:S04]  /*fa60*/  SEL R2, RZ, 0x1, !P2 ;  /* 0x00000001ff027807 */ /* 0x000fc80005000000 */
[----:B------:R-:W-:Y:S01]  /*fa70*/  LOP3.LUT R8, R2, R8, R3, 0x96, !PT ;  /* 0x0000000802087212 */ /* 0x000fe200078e9603 */
[----:B------:R-:W-:Y:S01]  /*fa80*/  IMAD.MOV.U32 R3, RZ, RZ, -0x1 ;  /* 0xffffffffff037424 */ /* 0x000fe200078e00ff */
[----:B------:R-:W-:Y:S02]  /*fa90*/  PRMT R2, RZ, 0x7610, R2 ;  /* 0x00007610ff027816 */ /* 0x000fe40000000002 */
[----:B---3--:R-:W-:-:S04]  /*faa0*/  IADD3 R16, P4, R16, UR16, RZ ;  /* 0x0000001010107c10 */ /* 0x008fc8000ff9e0ff */
[----:B--2---:R-:W-:Y:S01]  /*fab0*/  IADD3.X R17, R17, UR14, RZ, P4, !PT ;  /* 0x0000000e11117c10 */ /* 0x004fe2000a7fe4ff */
[----:B------:R0:W-:Y:S01]  /*fac0*/  STL [R1+0x80], R16 ;  /* 0x0000801001007387 */ /* 0x0001e20000100800 */
[----:B------:R-:W-:-:S03]  /*fad0*/  ISETP.GE.U32.AND P4, PT, R16, UR8, PT ;  /* 0x0000000810007c0c */ /* 0x000fc6000bf86070 */
[----:B------:R0:W-:Y:S01]  /*fae0*/  STL [R1+0x7c], R17 ;  /* 0x00007c1101007387 */ /* 0x0001e20000100800 */
[----:B------:R-:W-:-:S03]  /*faf0*/  ISETP.GE.U32.AND.EX P1, PT, R17, UR9, PT, P4 ;  /* 0x0000000911007c0c */ /* 0x000fc6000bf26140 */
[----:B------:R0:W-:Y:S04]  /*fb00*/  STL [R1+0x84], R5 ;  /* 0x0000840501007387 */ /* 0x0001e80000100800 */
[----:B------:R0:W-:Y:S04]  /*fb10*/  STL [R1+0x88], R4 ;  /* 0x0000880401007387 */ /* 0x0001e80000100800 */
[----:B------:R0:W-:Y:S02]  /*fb20*/  STL [R1+0x74], R3 ;  /* 0x0000740301007387 */ /* 0x0001e40000100800 */
[----:B------:R-:W-:Y:S05]  /*fb30*/  @P1 BRA `(.L_x_310) ;  /* 0x0000000400681947 */ /* 0x000fea0003800000 */
[----:B------:R-:W0:Y:S01]  /*fb40*/  S2UR UR8, SR_CTAID.X ;  /* 0x00000000000879c3 */ /* 0x000e220000002500 */
[----:B------:R-:W-:Y:S01]  /*fb50*/  ULDC.64 UR10, c[0x0][0x628] ;  /* 0x00018a00000a7ab9 */ /* 0x000fe20000000a00 */
[----:B------:R-:W-:Y:S01]  /*fb60*/  ULDC UR9, c[0x0][0x150] ;  /* 0x0000540000097ab9 */ /* 0x000fe20000000800 */
[----:B------:R-:W-:Y:S01]  /*fb70*/  ISETP.NE.U32.AND P1, PT, RZ, UR10, PT ;  /* 0x0000000aff007c0c */ /* 0x000fe2000bf25070 */
[----:B------:R-:W-:Y:S01]  /*fb80*/  ULDC UR12, c[0x0][0x630] ;  /* 0x00018c00000c7ab9 */ /* 0x000fe20000000800 */
[----:B------:R-:W-:Y:S01]  /*fb90*/  ULDC UR18, c[0x0][0x154] ;  /* 0x0000550000127ab9 */ /* 0x000fe20000000800 */
[----:B------:R-:W-:Y:S01]  /*fba0*/  IMAD.MOV.U32 R2, RZ, RZ, R16 ;  /* 0x000000ffff027224 */ /* 0x000fe200078e0010 */
[----:B------:R-:W-:Y:S01]  /*fbb0*/  ISETP.NE.AND.EX P1, PT, RZ, UR11, PT, P1 ;  /* 0x0000000bff007c0c */ /* 0x000fe2000bf25310 */
[----:B------:R-:W1:Y:S01]  /*fbc0*/  S2UR UR15, SR_CTAID.Y ;  /* 0x00000000000f79c3 */ /* 0x000e620000002600 */
[----:B0-----:R-:W-:-:S05]  /*fbd0*/  I2FP.F32.U32 R3, UR8 ;  /* 0x0000000800037c45 */ /* 0x001fca0008201000 */
[----:B------:R-:W-:Y:S01]  /*fbe0*/  FMUL R14, R3, UR9 ;  /* 0x00000009030e7c20 */ /* 0x000fe20008400000 */
[----:B------:R-:W-:-:S05]  /*fbf0*/  IMAD.MOV.U32 R3, RZ, RZ, R17 ;  /* 0x000000ffff037224 */ /* 0x000fca00078e0011 */
[----:B------:R-:W-:Y:S05]  /*fc00*/  @!P1 BRA `(.L_x_311) ;  /* 0x0000000000289947 */ /* 0x000fea0003800000 */
[----:B------:R-:W-:Y:S02]  /*fc10*/  ULDC UR9, c[0x0][0x634] ;  /* 0x00018d0000097ab9 */ /* 0x000fe40000000800 */
[----:B------:R-:W-:-:S05]  /*fc20*/  IADD3 R7, P1, R16, UR9, RZ ;  /* 0x0000000910077c10 */ /* 0x000fca000ff3e0ff */
[----:B------:R-:W-:-:S04]  /*fc30*/  IMAD.X R13, RZ, RZ, R17, P1 ;  /* 0x000000ffff0d7224 */ /* 0x000fc800008e0611 */
[----:B------:R-:W-:-:S04]  /*fc40*/  IMAD.WIDE.U32 R4, R13, UR10, RZ ;  /* 0x0000000a0d047c25 */ /* 0x000fc8000f8e00ff */
[----:B------:R-:W-:-:S04]  /*fc50*/  IMAD.WIDE.U32 R4, P1, R7, UR11, R4 ;  /* 0x0000000b07047c25 */ /* 0x000fc8000f820004 */
[----:B------:R-:W-:-:S04]  /*fc60*/  IMAD.WIDE.U32 R6, R7, UR10, RZ ;  /* 0x0000000a07067c25 */ /* 0x000fc8000f8e00ff */
[----:B------:R-:W-:Y:S01]  /*fc70*/  IMAD.X R3, RZ, RZ, RZ, P1 ;  /* 0x000000ffff037224 */ /* 0x000fe200008e06ff */
[----:B------:R-:W-:Y:S01]  /*fc80*/  IADD3 RZ, P1, R7, R4, RZ ;  /* 0x0000000407ff7210 */ /* 0x000fe20007f3e0ff */
[----:B------:R-:W-:-:S04]  /*fc90*/  IMAD.MOV.U32 R2, RZ, RZ, R5 ;  /* 0x000000ffff027224 */ /* 0x000fc800078e0005 */
[----:B------:R-:W-:-:S08]  /*fca0*/  IMAD.WIDE.U32.X R2, R13, UR11, R2, P1 ;  /* 0x0000000b0d027c25 */ /* 0x000fd000088e0402 */
.L_x_311:
[--C-:B------:R-:W-:Y:S01]  /*fcb0*/  SHF.R.U64 R12, R2, UR12, R3.reuse ;  /* 0x0000000c020c7c19 */ /* 0x100fe20008001203 */
[----:B------:R-:W0:Y:S01]  /*fcc0*/  F2I.U32.TRUNC.NTZ R14, R14 ;  /* 0x0000000e000e7305 */ /* 0x000e22000020f000 */
[----:B------:R-:W-:Y:S01]  /*fcd0*/  SHF.R.U32.HI R2, RZ, UR12, R3 ;  /* 0x0000000cff027c19 */ /* 0x000fe20008011603 */
[----:B------:R-:W-:Y:S01]  /*fce0*/  ULDC.64 UR10, c[0x0][0x620] ;  /* 0x00018800000a7ab9 */ /* 0x000fe20000000a00 */
[----:B------:R-:W-:Y:S01]  /*fcf0*/  IADD3 R5, P1, RZ, -R12, RZ ;  /* 0x8000000cff057210 */ /* 0x000fe20007f3e0ff */
[----:B------:R-:W-:Y:S01]  /*fd00*/  IMAD.MOV.U32 R3, RZ, RZ, R17 ;  /* 0x000000ffff037224 */ /* 0x000fe200078e0011 */
[----:B-1----:R-:W-:Y:S01]  /*fd10*/  I2FP.F32.U32 R4, UR15 ;  /* 0x0000000f00047c45 */ /* 0x002fe20008201000 */
[----:B------:R-:W1:Y:S01]  /*fd20*/  LDC R13, c[0x0][0x610] ;  /* 0x00018400ff0d7b82 */ /* 0x000e620000000800 */
[----:B------:R-:W-:Y:S01]  /*fd30*/  ULDC UR12, c[0x0][0x658] ;  /* 0x00019600000c7ab9 */ /* 0x000fe20000000800 */
[----:B------:R-:W-:Y:S01]  /*fd40*/  IMAD.X R2, RZ, RZ, ~R2, P1 ;  /* 0x000000ffff027224 */ /* 0x000fe200008e0e02 */
[----:B------:R-:W-:Y:S01]  /*fd50*/  ULDC UR20, c[0x0][0x648] ;  /* 0x0001920000147ab9 */ /* 0x000fe20000000800 */
[----:B------:R-:W-:Y:S01]  /*fd60*/  FMUL R6, R4, UR18 ;  /* 0x0000001204067c20 */ /* 0x000fe20008400000 */
[----:B------:R-:W-:Y:S01]  /*fd70*/  ULDC.64 UR18, c[0x0][0x640] ;  /* 0x0001900000127ab9 */ /* 0x000fe20000000a00 */
[----:B------:R-:W-:Y:S01]  /*fd80*/  IMAD R4, R2, UR10, RZ ;  /* 0x0000000a02047c24 */ /* 0x000fe2000f8e02ff */
[----:B------:R-:W-:Y:S01]  /*fd90*/  ISETP.NE.U32.AND P1, PT, RZ, UR18, PT ;  /* 0x00000012ff007c0c */ /* 0x000fe2000bf25070 */
[----:B------:R-:W-:Y:S01]  /*fda0*/  IMAD.MOV.U32 R2, RZ, RZ, R16 ;  /* 0x000000ffff027224 */ /* 0x000fe200078e0010 */
[----:B0-----:R-:W-:Y:S01]  /*fdb0*/  R2UR UR9, R14 ;  /* 0x000000000e0972ca */ /* 0x001fe200000e0000 */
[----:B------:R-:W0:Y:S01]  /*fdc0*/  F2I.U32.TRUNC.NTZ R6, R6 ;  /* 0x0000000600067305 */ /* 0x000e22000020f000 */
[----:B------:R-:W-:Y:S01]  /*fdd0*/  ISETP.NE.AND.EX P1, PT, RZ, UR19, PT, P1 ;  /* 0x00000013ff007c0c */ /* 0x000fe2000bf25310 */
[----:B------:R-:W-:Y:S01]  /*fde0*/  IMAD.WIDE.U32 R2, R5, UR10, R2 ;  /* 0x0000000a05027c25 */ /* 0x000fe2000f8e0002 */
[----:B------:R-:W-:-:S03]  /*fdf0*/  ULDC UR10, c[0x0][0x618] ;  /* 0x00018600000a7ab9 */ /* 0x000fc60000000800 */
[----:B------:R-:W-:-:S04]  /*fe00*/  IMAD R5, R5, UR11, R4 ;  /* 0x0000000b05057c24 */ /* 0x000fc8000f8e0204 */
[----:B------:R-:W-:-:S05]  /*fe10*/  IMAD.IADD R3, R3, 0x1, R5 ;  /* 0x0000000103037824 */ /* 0x000fca00078e0205 */
[--C-:B------:R-:W-:Y:S02]  /*fe20*/  SHF.R.U64 R14, R2, UR10, R3.reuse ;  /* 0x0000000a020e7c19 */ /* 0x100fe40008001203 */
[----:B------:R-:W-:Y:S01]  /*fe30*/  SHF.R.U32.HI R3, RZ, UR10, R3 ;  /* 0x0000000aff037c19 */ /* 0x000fe20008011603 */
[----:B------:R-:W-:Y:S01]  /*fe40*/  ULDC UR10, c[0x0][0x608] ;  /* 0x00018200000a7ab9 */ /* 0x000fe20000000800 */
[----:B0-----:R-:W-:Y:S02]  /*fe50*/  R2UR UR11, R6 ;  /* 0x00000000060b72ca */ /* 0x001fe400000e0000 */
[--C-:B------:R-:W-:Y:S02]  /*fe60*/  SHF.R.U64 R16, R14, UR10, R3.reuse ;  /* 0x0000000a0e107c19 */ /* 0x100fe40008001203 */
[----:B------:R-:W-:Y:S01]  /*fe70*/  SHF.R.U32.HI R3, RZ, UR10, R3 ;  /* 0x0000000aff037c19 */ /* 0x000fe20008011603 */
[----:B------:R-:W-:-:S03]  /*fe80*/  UIADD3 UR10, -UR9, URZ, URZ ;  /* 0x0000003f090a7290 */ /* 0x000fc6000fffe13f */
[--C-:B------:R-:W-:Y:S01]  /*fe90*/  SHF.R.U64 R18, R16, UR12, R3.reuse ;  /* 0x0000000c10127c19 */ /* 0x100fe20008001203 */
[----:B------:R-:W-:Y:S01]  /*fea0*/  ULDC UR9, c[0x0][0x144] ;  /* 0x0000510000097ab9 */ /* 0x000fe20000000800 */
[----:B------:R-:W-:-:S03]  /*feb0*/  SHF.R.U32.HI R3, RZ, UR12, R3 ;  /* 0x0000000cff037c19 */ /* 0x000fc60008011603 */
[----:B------:R-:W-:Y:S01]  /*fec0*/  IMAD.MOV.U32 R2, RZ, RZ, R18 ;  /* 0x000000ffff027224 */ /* 0x000fe200078e0012 */
[----:B------:R-:W-:Y:S06]  /*fed0*/  @!P1 BRA `(.L_x_312) ;  /* 0x0000000000289947 */ /* 0x000fec0003800000 */
        /* <DEDUP_REMOVED lines=10> */
.L_x_312:
[----:B------:R-:W-:Y:S01]  /*ff80*/  UIADD3 UR11, -UR11, URZ, URZ ;  /* 0x0000003f0b0b7290 */ /* 0x000fe2000fffe13f */
[----:B------:R-:W-:Y:S01]  /*ff90*/  SHF.R.U64 R3, R2, UR20, R3 ;  /* 0x0000001402037c19 */ /* 0x000fe20008001203 */
[----:B------:R-:W-:Y:S01]  /*ffa0*/  UIMAD UR8, UR9, UR10, UR8 ;  /* 0x0000000a090872a4 */ /* 0x000fe2000f8e0208 */
[----:B------:R-:W-:Y:S02]  /*ffb0*/  LOP3.LUT R2, R16, UR6, RZ, 0xc0, !PT ;  /* 0x0000000610027c12 */ /* 0x000fe4000f8ec0ff */
[----:B------:R-:W-:Y:S01]  /*ffc0*/  ULDC UR9, c[0x0][0x148] ;  /* 0x0000520000097ab9 */ /* 0x000fe20000000800 */
[----:B------:R-:W-:Y:S01]  /*ffd0*/  IMAD.MOV R5, RZ, RZ, -R3 ;  /* 0x000000ffff057224 */ /* 0x000fe200078e0a03 */
[----:B------:R-:W-:Y:S01]  /*ffe0*/  @UP2 UIMAD UR8, UR9, UR11, UR15 ;  /* 0x0000000b090822a4 */ /* 0x000fe2000f8e020f */
[----:B------:R-:W-:Y:S01]  /*fff0*/  IMAD R4, R3, UR5, R2 ;  /* 0x0000000503047c24 */ /* 0x000fe2000f8e0202 */
[----:B------:R-:W-:Y:S01]  /*10000*/  LOP3.LUT R3, R14, UR4, RZ, 0xc0, !PT ;  /* 0x000000040e037c12 */ /* 0x000fe2000f8ec0ff */
[----:B------:R-:W-:Y:S01]  /*10010*/  ULDC UR9, c[0x0][0x638] ;  /* 0x00018e0000097ab9 */ /* 0x000fe20000000800 */
[----:B------:R-:W-:Y:S01]  /*10020*/  PLOP3.LUT P1, PT, PT, PT, UP2, 0x80, 0x0 ;  /* 0x000000000000781c */ /* 0x000fe20003f2f028 */
[----:B------:R-:W-:-:S02]  /*10030*/  IMAD R2, R5, UR9, R18 ;  /* 0x0000000905027c24 */ /* 0x000fc4000f8e0212 */
[----:B-1----:R-:W-:Y:S01]  /*10040*/  IMAD R13, R4, R13, UR8 ;  /* 0x00000008040d7e24 */ /* 0x002fe2000f8e020d */
[----:B------:R-:W-:Y:S01]  /*10050*/  ULDC UR8, c[0x0][0x600] ;  /* 0x0001800000087ab9 */ /* 0x000fe20000000800 */
[----:B------:R-:W-:Y:S02]  /*10060*/  IMAD.MOV.U32 R5, RZ, RZ, 0x1 ;  /* 0x00000001ff057424 */ /* 0x000fe400078e00ff */
[----:B------:R-:W-:-:S03]  /*10070*/  IMAD R4, R2, UR8, R3 ;  /* 0x0000000802047c24 */ /* 0x000fc6000f8e0203 */
[----:B------:R-:W-:Y:S02]  /*10080*/  PRMT R2, R5, 0x7610, R2 ;  /* 0x0000761005027816 */ /* 0x000fe40000000002 */
[----:B------:R-:W-:Y:S02]  /*10090*/  SEL R5, R4, R13, !P1 ;  /* 0x0000000d04057207 */ /* 0x000fe40004800000 */
[----:B------:R-:W-:-:S03]  /*100a0*/  SEL R3, R13, R4, !P1 ;  /* 0x000000040d037207 */ /* 0x000fc60004800000 */
[----:B------:R1:W-:Y:S04]  /*100b0*/  STL [R1+0x88], R5 ;  /* 0x0000880501007387 */ /* 0x0003e80000100800 */
[----:B------:R1:W-:Y:S04]  /*100c0*/  STL [R1+0x74], R12 ;  /* 0x0000740c01007387 */ /* 0x0003e80000100800 */
[----:B------:R1:W-:Y:S02]  /*100d0*/  STL [R1+0x84], R3 ;  /* 0x0000840301007387 */ /* 0x0003e40000100800 */
.L_x_310:
[----:B------:R-:W-:Y:S05]  /*100e0*/  BSYNC B1 ;  /* 0x0000000000017941 */ /* 0x000fea0003800000 */
.L_x_309:
[----:B------:R-:W-:-:S13]  /*100f0*/  LOP3.LUT P1, RZ, R2, 0xff, RZ, 0xc0, !PT ;  /* 0x000000ff02ff7812 */ /* 0x000fda000782c0ff */
[----:B------:R-:W-:Y:S05]  /*10100*/  @P1 BRA `(.L_x_313) ;  /* 0xfffffff000f41947 */ /* 0x000fea000383ffff */
[----:B------:R-:W-:Y:S05]  /*10110*/  BSYNC B0 ;  /* 0x0000000000007941 */ /* 0x000fea0003800000 */
.L_x_301:
[----:B------:R-:W-:-:S03]  /*10120*/  UMOV UR8, 0xffffffff ;  /* 0xffffffff00087882 */ /* 0x000fc60000000000 */
[----:B------:R-:W-:Y:S05]  /*10130*/  BRA.DIV UR8, `(.L_x_314) ;  /* 0x0000000608587947 */ /* 0x000fea000b800000 */
[----:B------:R-:W-:-:S13]  /*10140*/  ELECT P0, URZ, PT ;  /* 0x00000000003f782f */ /* 0x000fda0003800000 */
.L_x_330:
[----:B------:R-:W-:Y:S04]  /*10150*/  BSSY B0, `(.L_x_315) ;  /* 0x000002c000007945 */ /* 0x000fe80003800000 */
[----:B------:R-:W-:Y:S05]  /*10160*/  @!P0 BRA `(.L_x_316) ;  /* 0x0000000000a88947 */ /* 0x000fea0003800000 */
[----:B------:R-:W-:-:S04]  /*10170*/  ULOP3.LUT UR8, UR7, 0x2, URZ, 0xfc, !UPT ;  /* 0x0000000207087892 */ /* 0x000fc8000f8efc3f */
[----:B------:R-:W-:-:S06]  /*10180*/  UISETP.NE.AND UP0, UPT, UR8, 0x3, UPT ;  /* 0x000000030800788c */ /* 0x000fcc000bf05270 */
[----:B------:R-:W-:-:S13]  /*10190*/  PLOP3.LUT P0, PT, PT, PT, UP0, 0x80, 0x0 ;  /* 0x000000000000781c */ /* 0x000fda0003f0f008 */
[----:B------:R-:W-:Y:S05]  /*101a0*/  @!P0 BRA `(.L_x_317) ;  /* 0x0000000000048947 */ /* 0x000fea0003800000 */
[----:B------:R-:W-:Y:S01]  /*101b0*/  BPT.TRAP 0x1 ;  /* 0x000000040000795c */ /* 0x000fe20000300000 */
.L_x_317:
[----:B01----:R-:W0:Y:S01]  /*101c0*/  S2R R3, SR_CgaCtaId ;  /* 0x0000000000037919 */ /* 0x003e220000008800 */
[----:B------:R-:W-:-:S04]  /*101d0*/  MOV R2, 0x400 ;  /* 0x0000040000027802 */ /* 0x000fc80000000f00 */
[----:B0-----:R-:W-:Y:S02]  /*101e0*/  LEA R3, R3, R2, 0x18 ;  /* 0x0000000203037211 */ /* 0x001fe400078ec0ff */
[----:B------:R-:W-:-:S03]  /*101f0*/  SHF.L.U32 R2, R8, 0x1f, RZ ;  /* 0x0000001f08027819 */ /* 0x000fc600000006ff */
[----:B------:R-:W-:-:S04]  /*10200*/  VIADD R3, R3, 0x20 ;  /* 0x0000002003037836 */ /* 0x000fc80000000000 */
[C---:B------:R-:W-:Y:S02]  /*10210*/  IMAD R7, R0.reuse, 0x8, R3 ;  /* 0x0000000800077824 */ /* 0x040fe400078e0203 */
[----:B------:R-:W-:Y:S02]  /*10220*/  VIADD R0, R0, 0x1 ;  /* 0x0000000100007836 */ /* 0x000fe40000000000 */
[----:B------:R-:W0:Y:S03]  /*10230*/  SYNCS.PHASECHK.TRANS64.TRYWAIT P0, [R7+URZ], R2 ;  /* 0x00000002070075a7 */ /* 0x000e26000800017f */
[----:B------:R-:W-:-:S04]  /*10240*/  ISETP.NE.AND P1, PT, R0, 0x4, PT ;  /* 0x000000040000780c */ /* 0x000fc80003f25270 */
[----:B------:R-:W-:Y:S02]  /*10250*/  SEL R5, RZ, 0x1, P1 ;  /* 0x00000001ff057807 */ /* 0x000fe40000800000 */
[----:B------:R-:W-:Y:S02]  /*10260*/  SEL R0, R0, RZ, P1 ;  /* 0x000000ff00007207 */ /* 0x000fe40000800000 */
[----:B------:R-:W-:-:S03]  /*10270*/  LOP3.LUT R5, R8, R5, RZ, 0x3c, !PT ;  /* 0x0000000508057212 */ /* 0x000fc600078e3cff */
[----:B------:R-:W-:Y:S01]  /*10280*/  IMAD R9, R0, 0x8, R3 ;  /* 0x0000000800097824 */ /* 0x000fe200078e0203 */
[----:B------:R-:W-:Y:S01]  /*10290*/  SHF.L.U32 R4, R5, 0x1f, RZ ;  /* 0x0000001f05047819 */ /* 0x000fe200000006ff */
[----:B0-----:R-:W-:Y:S06]  /*102a0*/  @!P0 BRA `(.L_x_318) ;  /* 0x0000000400208947 */ /* 0x001fec0003800000 */
.L_x_331:
[----:B------:R-:W1:Y:S01]  /*102b0*/  SYNCS.PHASECHK.TRANS64.TRYWAIT P0, [R9+URZ], R4 ;  /* 0x00000004090075a7 */ /* 0x000e62000800017f */
[----:B------:R-:W-:-:S05]  /*102c0*/  VIADD R0, R0, 0x1 ;  /* 0x0000000100007836 */ /* 0x000fca0000000000 */
[----:B------:R-:W-:-:S04]  /*102d0*/  ISETP.NE.AND P1, PT, R0, 0x4, PT ;  /* 0x000000040000780c */ /* 0x000fc80003f25270 */
[----:B0-----:R-:W-:Y:S02]  /*102e0*/  SEL R2, RZ, 0x1, P1 ;  /* 0x00000001ff027807 */ /* 0x001fe40000800000 */
[----:B------:R-:W-:Y:S02]  /*102f0*/  SEL R0, R0, RZ, P1 ;  /* 0x000000ff00007207 */ /* 0x000fe40000800000 */
[----:B------:R-:W-:-:S03]  /*10300*/  LOP3.LUT R7, R5, R2, RZ, 0x3c, !PT ;  /* 0x0000000205077212 */ /* 0x000fc600078e3cff */
[----:B------:R-:W-:Y:S01]  /*10310*/  IMAD R6, R0, 0x8, R3 ;  /* 0x0000000800067824 */ /* 0x000fe200078e0203 */
[----:B------:R-:W-:Y:S01]  /*10320*/  SHF.L.U32 R5, R7, 0x1f, RZ ;  /* 0x0000001f07057819 */ /* 0x000fe200000006ff */
[----:B-1----:R-:W-:Y:S06]  /*10330*/  @!P0 BRA `(.L_x_319) ;  /* 0x0000000400108947 */ /* 0x002fec0003800000 */
.L_x_332:
[----:B------:R-:W1:Y:S01]  /*10340*/  SYNCS.PHASECHK.TRANS64.TRYWAIT P0, [R6+URZ], R5 ;  /* 0x00000005060075a7 */ /* 0x000e62000800017f */
[----:B------:R-:W-:-:S05]  /*10350*/  VIADD R0, R0, 0x1 ;  /* 0x0000000100007836 */ /* 0x000fca0000000000 */
[----:B------:R-:W-:-:S04]  /*10360*/  ISETP.NE.AND P1, PT, R0, 0x4, PT ;  /* 0x000000040000780c */ /* 0x000fc80003f25270 */
[----:B------:R-:W-:Y:S02]  /*10370*/  SEL R2, RZ, 0x1, P1 ;  /* 0x00000001ff027807 */ /* 0x000fe40000800000 */
[----:B------:R-:W-:Y:S02]  /*10380*/  SEL R0, R0, RZ, P1 ;  /* 0x000000ff00007207 */ /* 0x000fe40000800000 */
[----:B------:R-:W-:Y:S01]  /*10390*/  LOP3.LUT R2, R7, R2, RZ, 0x3c, !PT ;  /* 0x0000000207027212 */ /* 0x000fe200078e3cff */
[----:B-1----:R-:W-:Y:S06]  /*103a0*/  @!P0 BRA `(.L_x_320) ;  /* 0x0000000400088947 */ /* 0x002fec0003800000 */
.L_x_333:
[----:B------:R-:W-:Y:S01]  /*103b0*/  IMAD R3, R0, 0x8, R3 ;  /* 0x0000000800037824 */ /* 0x000fe200078e0203 */
[----:B------:R-:W-:-:S07]  /*103c0*/  SHF.L.U32 R0, R2, 0x1f, RZ ;  /* 0x0000001f02007819 */ /* 0x000fce00000006ff */
.L_x_321:
[----:B--2---:R2:W3:Y:S02]  /*103d0*/  SYNCS.PHASECHK.TRANS64.TRYWAIT P0, [R3+URZ], R0 ;  /* 0x00000000030075a7 */ /* 0x0044e4000800017f */
[----:B---3--:R-:W-:Y:S05]  /*103e0*/  @!P0 NANOSLEEP.SYNCS 0x989680 ;  /* 0x009896800000895d */ /* 0x008fea0003900000 */
[----:B------:R-:W3:Y:S02]  /*103f0*/  @!P0 SYNCS.PHASECHK.TRANS64 P0, [R3+URZ], R0 ;  /* 0x00000000030085a7 */ /* 0x000ee4000800007f */
[----:B---3--:R-:W-:Y:S05]  /*10400*/  @!P0 BRA `(.L_x_321) ;  /* 0xfffffffc00f08947 */ /* 0x008fea000383ffff */
.L_x_316:
[----:B------:R-:W-:Y:S05]  /*10410*/  BSYNC B0 ;  /* 0x0000000000007941 */ /* 0x000fea0003800000 */
.L_x_315:
[----:B------:R-:W-:Y:S05]  /*10420*/  EXIT ;  /* 0x000000000000794d */ /* 0x000fea0003800000 */
.L_x_18:
[----:B0-----:R-:W-:-:S04]  /*10430*/  IMAD.U32 R3, RZ, RZ, UR21 ;  /* 0x00000015ff037e24 */ /* 0x001fc8000f8e00ff */
[----:B------:R0:W1:Y:S03]  /*10440*/  SYNCS.PHASECHK.TRANS64.TRYWAIT P0, [R3+URZ+-0x8], R0 ;  /* 0xfffff800030075a7 */ /* 0x000066000800017f */
[----:B-1----:R-:W-:Y:S05]  /*10450*/  @!P0 NANOSLEEP.SYNCS 0x989680 ;  /* 0x009896800000895d */ /* 0x002fea0003900000 */
[----:B------:R-:W1:Y:S02]  /*10460*/  @!P0 SYNCS.PHASECHK.TRANS64 P0, [R3+URZ+-0x8], R0 ;  /* 0xfffff800030085a7 */ /* 0x000e64000800007f */
[----:B-1----:R-:W-:Y:S05]  /*10470*/  @!P0 BRA `(.L_x_18) ;  /* 0xfffffffc00ec8947 */ /* 0x002fea000383ffff */
[----:B------:R-:W-:Y:S05]  /*10480*/  BRA `(.L_x_322) ;  /* 0xffffff1400107947 */ /* 0x000fea000383ffff */
.L_x_23:
[----:B-1----:R-:W-:-:S04]  /*10490*/  IMAD.U32 R3, RZ, RZ, UR4 ;  /* 0x00000004ff037e24 */ /* 0x002fc8000f8e00ff */
[----:B------:R1:W2:Y:S03]  /*104a0*/  SYNCS.PHASECHK.TRANS64.TRYWAIT P0, [R3+URZ], R0 ;  /* 0x00000000030075a7 */ /* 0x0002a6000800017f */
[----:B--2---:R-:W-:Y:S05]  /*104b0*/  @!P0 NANOSLEEP.SYNCS 0x989680 ;  /* 0x009896800000895d */ /* 0x004fea0003900000 */
[----:B------:R-:W2:Y:S02]  /*104c0*/  @!P0 SYNCS.PHASECHK.TRANS64 P0, [R3+URZ], R0 ;  /* 0x00000000030085a7 */ /* 0x000ea4000800007f */
[----:B--2---:R-:W-:Y:S05]  /*104d0*/  @!P0 BRA `(.L_x_23) ;  /* 0xfffffffc00ec8947 */ /* 0x004fea000383ffff */
[----:B------:R-:W-:Y:S05]  /*104e0*/  BRA `(.L_x_22) ;  /* 0xffffff1c00787947 */ /* 0x000fea000383ffff */
.L_x_29:
[----:B-----5:R2:W-:Y:S02]  /*104f0*/  STL [R1+0xa0], R0 ;  /* 0x0000a00001007387 */ /* 0x0205e40000100800 */
[----:B--2---:R-:W-:-:S04]  /*10500*/  IMAD.U32 R0, RZ, RZ, UR8 ;  /* 0x00000008ff007e24 */ /* 0x004fc8000f8e00ff */
[----:B------:R2:W3:Y:S03]  /*10510*/  SYNCS.PHASECHK.TRANS64.TRYWAIT P0, [R0+URZ], R229 ;  /* 0x000000e5000075a7 */ /* 0x0004e6000800017f */
[----:B---3--:R-:W-:Y:S05]  /*10520*/  @!P0 NANOSLEEP.SYNCS 0x989680 ;  /* 0x009896800000895d */ /* 0x008fea0003900000 */
[----:B------:R2:W3:Y:S02]  /*10530*/  @!P0 SYNCS.PHASECHK.TRANS64 P0, [R0+URZ], R229 ;  /* 0x000000e5000085a7 */ /* 0x0004e4000800007f */
[----:B--2---:R2:W5:Y:S02]  /*10540*/  LDL.LU R0, [R1+0xa0] ;  /* 0x0000a00001007983 */ /* 0x0045640000300800 */
[----:B--23--:R-:W-:Y:S05]  /*10550*/  @!P0 BRA `(.L_x_29) ;  /* 0xfffffffc00e48947 */ /* 0x00cfea000383ffff */
[----:B------:R-:W-:Y:S05]  /*10560*/  BRA `(.L_x_28) ;  /* 0xffffff3000107947 */ /* 0x000fea000383ffff */
.L_x_37:
[----:B---3--:R-:W-:-:S04]  /*10570*/  IMAD.U32 R25, RZ, RZ, UR21 ;  /* 0x00000015ff197e24 */ /* 0x008fc8000f8e00ff */
[----:B------:R3:W4:Y:S03]  /*10580*/  SYNCS.PHASECHK.TRANS64.TRYWAIT P0, [R25+URZ+0x8], R24 ;  /* 0x00000818190075a7 */ /* 0x000726000800017f */
[----:B----4-:R-:W-:Y:S05]  /*10590*/  @!P0 NANOSLEEP.SYNCS 0x989680 ;  /* 0x009896800000895d */ /* 0x010fea0003900000 */
[----:B------:R-:W4:Y:S02]  /*105a0*/  @!P0 SYNCS.PHASECHK.TRANS64 P0, [R25+URZ+0x8], R24 ;  /* 0x00000818190085a7 */ /* 0x000f24000800007f */
[----:B----4-:R-:W-:Y:S05]  /*105b0*/  @!P0 BRA `(.L_x_37) ;  /* 0xfffffffc00ec8947 */ /* 0x010fea000383ffff */
[----:B------:R-:W-:Y:S05]  /*105c0*/  BRA `(.L_x_323) ;  /* 0xffffff5400047947 */ /* 0x000fea000383ffff */
.L_x_302:
[----:B------:R-:W-:Y:S01]  /*105d0*/  BSSY B1, `(.L_x_324) ;  /* 0x0000006000017945 */ /* 0x000fe20003800000 */
[----:B------:R-:W-:-:S07]  /*105e0*/  IMAD.MOV.U32 R2, RZ, RZ, -0x1 ;  /* 0xffffffffff027424 */ /* 0x000fce00078e00ff */
[----:B------:R-:W-:Y:S05]  /*105f0*/  WARPSYNC.COLLECTIVE R2, `(.L_x_325) ;  /* 0x00000000020c7348 */ /* 0x000fea0003c00000 */
[----:B------:R-:W-:Y:S02]  /*10600*/  ELECT P1, UR62, PT ;  /* 0x00000000003e782f */ /* 0x000fe40003820000 */
[----:B------:R-:W-:Y:S01]  /*10610*/  MOV R2, UR62 ;  /* 0x0000003e00027c02 */ /* 0x000fe20008000f00 */
[----:B------:R-:W-:Y:S10]  /*10620*/  ENDCOLLECTIVE ;  /* 0x000000000000791b */ /* 0x000ff40003800000 */
.L_x_325:
[----:B------:R-:W-:Y:S05]  /*10630*/  BSYNC B1 ;  /* 0x0000000000017941 */ /* 0x000fea0003800000 */
.L_x_324:
[----:B------:R-:W-:Y:S05]  /*10640*/  BRA `(.L_x_326) ;  /* 0xffffffec00b07947 */ /* 0x000fea000383ffff */
.L_x_305:
[----:B0-----:R0:W1:Y:S02]  /*10650*/  SYNCS.PHASECHK.TRANS64.TRYWAIT P1, [R12+URZ+0x20], R3 ;  /* 0x000020030c0075a7 */ /* 0x001064000802017f */
[----:B-1----:R-:W-:Y:S05]  /*10660*/  @!P1 NANOSLEEP.SYNCS 0x989680 ;  /* 0x009896800000995d */ /* 0x002fea0003900000 */
[----:B------:R-:W1:Y:S02]  /*10670*/  @!P1 SYNCS.PHASECHK.TRANS64 P1, [R12+URZ+0x20], R3 ;  /* 0x000020030c0095a7 */ /* 0x000e64000802007f */
[----:B-1----:R-:W-:Y:S05]  /*10680*/  @!P1 BRA `(.L_x_305) ;  /* 0xfffffffc00f09947 */ /* 0x002fea000383ffff */
[----:B------:R-:W-:Y:S05]  /*10690*/  BRA `(.L_x_327) ;  /* 0xffffffec00ec7947 */ /* 0x000fea000383ffff */
.L_x_314:
[----:B------:R-:W-:Y:S01]  /*106a0*/  BSSY B0, `(.L_x_328) ;  /* 0x0000006000007945 */ /* 0x000fe20003800000 */
[----:B------:R-:W-:-:S07]  /*106b0*/  IMAD.MOV.U32 R2, RZ, RZ, -0x1 ;  /* 0xffffffffff027424 */ /* 0x000fce00078e00ff */
[----:B01----:R-:W-:Y:S05]  /*106c0*/  WARPSYNC.COLLECTIVE R2, `(.L_x_329) ;  /* 0x00000000020c7348 */ /* 0x003fea0003c00000 */
[----:B------:R-:W-:Y:S02]  /*106d0*/  ELECT P1, UR62, PT ;  /* 0x00000000003e782f */ /* 0x000fe40003820000 */
[----:B------:R-:W-:Y:S01]  /*106e0*/  MOV R2, UR62 ;  /* 0x0000003e00027c02 */ /* 0x000fe20008000f00 */
[----:B01----:R-:W-:Y:S10]  /*106f0*/  ENDCOLLECTIVE ;  /* 0x000000000000791b */ /* 0x003ff40003800000 */
.L_x_329:
[----:B------:R-:W-:Y:S05]  /*10700*/  BSYNC B0 ;  /* 0x0000000000007941 */ /* 0x000fea0003800000 */
.L_x_328:
[----:B------:R-:W-:Y:S01]  /*10710*/  PLOP3.LUT P0, PT, P1, PT, PT, 0x80, 0x0 ;  /* 0x000000000000781c */ /* 0x000fe20000f0f070 */
[----:B------:R-:W-:-:S12]  /*10720*/  BRA `(.L_x_330) ;  /* 0xfffffff800887947 */ /* 0x000fd8000383ffff */
.L_x_318:
[----:B0-----:R0:W1:Y:S02]  /*10730*/  SYNCS.PHASECHK.TRANS64.TRYWAIT P0, [R7+URZ], R2 ;  /* 0x00000002070075a7 */ /* 0x001064000800017f */
[----:B-1----:R-:W-:Y:S05]  /*10740*/  @!P0 NANOSLEEP.SYNCS 0x989680 ;  /* 0x009896800000895d */ /* 0x002fea0003900000 */
[----:B------:R-:W1:Y:S02]  /*10750*/  @!P0 SYNCS.PHASECHK.TRANS64 P0, [R7+URZ], R2 ;  /* 0x00000002070085a7 */ /* 0x000e64000800007f */
[----:B-1----:R-:W-:Y:S05]  /*10760*/  @!P0 BRA `(.L_x_318) ;  /* 0xfffffffc00f08947 */ /* 0x002fea000383ffff */
[----:B------:R-:W-:Y:S05]  /*10770*/  BRA `(.L_x_331) ;  /* 0xfffffff800cc7947 */ /* 0x000fea000383ffff */
.L_x_319:
[----:B0-----:R0:W1:Y:S02]  /*10780*/  SYNCS.PHASECHK.TRANS64.TRYWAIT P0, [R9+URZ], R4 ;  /* 0x00000004090075a7 */ /* 0x001064000800017f */
[----:B-1----:R-:W-:Y:S05]  /*10790*/  @!P0 NANOSLEEP.SYNCS 0x989680 ;  /* 0x009896800000895d */ /* 0x002fea0003900000 */
[----:B------:R-:W1:Y:S02]  /*107a0*/  @!P0 SYNCS.PHASECHK.TRANS64 P0, [R9+URZ], R4 ;  /* 0x00000004090085a7 */ /* 0x000e64000800007f */
[----:B-1----:R-:W-:Y:S05]  /*107b0*/  @!P0 BRA `(.L_x_319) ;  /* 0xfffffffc00f08947 */ /* 0x002fea000383ffff */
[----:B------:R-:W-:Y:S05]  /*107c0*/  BRA `(.L_x_332) ;  /* 0xfffffff800dc7947 */ /* 0x000fea000383ffff */
.L_x_320:
[----:B-1----:R1:W2:Y:S02]  /*107d0*/  SYNCS.PHASECHK.TRANS64.TRYWAIT P0, [R6+URZ], R5 ;  /* 0x00000005060075a7 */ /* 0x0022a4000800017f */
[----:B--2---:R-:W-:Y:S05]  /*107e0*/  @!P0 NANOSLEEP.SYNCS 0x989680 ;  /* 0x009896800000895d */ /* 0x004fea0003900000 */
[----:B------:R-:W2:Y:S02]  /*107f0*/  @!P0 SYNCS.PHASECHK.TRANS64 P0, [R6+URZ], R5 ;  /* 0x00000005060085a7 */ /* 0x000ea4000800007f */
[----:B--2---:R-:W-:Y:S05]  /*10800*/  @!P0 BRA `(.L_x_320) ;  /* 0xfffffffc00f08947 */ /* 0x004fea000383ffff */
[----:B------:R-:W-:Y:S05]  /*10810*/  BRA `(.L_x_333) ;  /* 0xfffffff800e47947 */ /* 0x000fea000383ffff */
.L_x_334:
[----:B------:R-:W-:-:S00]  /*10820*/  BRA `(.L_x_334) ;  /* 0xfffffffc00fc7947 */ /* 0x000fc0000383ffff */
[----:B------:R-:W-:-:S00]  /*10830*/  NOP ;  /* 0x0000000000007918 */ /* 0x000fc00000000000 */
        /* <DEDUP_REMOVED lines=12> */
.L_x_335:


//--------------------- .nv.shared._ZN7cutlass13device_kernelINS_4gemm6kernel13GemmUniversalIN4cute5tupleIJiiiiEEENS1_10collective13CollectiveMmaINS1_37MainloopSm90TmaGmmaWarpSpecializedFP8ILi4ENS5_IJNS4_1CILi2EEENSA_ILi1EEESC_EEENS1_32KernelTmaWarpSpecializedPingpongEEENS5_IJNSA_ILi64EEENSA_ILi256EEENSA_ILi128EEEEEENS_12float_e4m3_tENS5_IJlSC_lEEESK_SL_NS4_8TiledMMAINS4_8MMA_AtomIJNS4_4SM904GMMA31MMA_64x256x32_F32E4M3E4M3_SS_TNILNSP_7ScaleInE1ELSR_1EEEEEENS4_6LayoutINS5_IJSC_SC_SC_EEENS5_IJNSA_ILi0EEESW_SW_EEEEENS5_IJNS4_10UnderscoreESZ_SZ_EEEEENS4_13SM90_TMA_LOADENS4_14ComposedLayoutINS4_7SwizzleILi3ELi4ELi3EEENS4_18smem_ptr_flag_bitsILi8EEENSU_INS5_IJNSA_ILi8EEESI_EEENS5_IJSI_SC_EEEEEEEvNS4_8identityENS4_23SM90_TMA_LOAD_MULTICASTES1C_vS1D_EENS_8epilogue10collective6detail29Sm90TmaWarpSpecializedAdapterINS1H_15DefaultEpilogueISK_SL_SL_NS1G_6thread17LinearCombinationISK_Li1EffLNS1L_9ScaleType4KindE0ELNS_15FloatRoundStyleE2ESK_EENS1_15EpilogueDefaultEEEEEvvEEEEvNT_6ParamsE --------------------------
	.section	.nv.shared._ZN7cutlass13device_kernelINS_4gemm6kernel13GemmUniversalIN4cute5tupleIJiiiiEEENS1_10collective13CollectiveMmaINS1_37MainloopSm90TmaGmmaWarpSpecializedFP8ILi4ENS5_IJNS4_1CILi2EEENSA_ILi1EEESC_EEENS1_32KernelTmaWarpSpecializedPingpongEEENS5_IJNSA_ILi64EEENSA_ILi256EEENSA_ILi128EEEEEENS_12float_e4m3_tENS5_IJlSC_lEEESK_SL_NS4_8TiledMMAINS4_8MMA_AtomIJNS4_4SM904GMMA31MMA_64x256x32_F32E4M3E4M3_SS_TNILNSP_7ScaleInE1ELSR_1EEEEEENS4_6LayoutINS5_IJSC_SC_SC_EEENS5_IJNSA_ILi0EEESW_SW_EEEEENS5_IJNS4_10UnderscoreESZ_SZ_EEEEENS4_13SM90_TMA_LOADENS4_14ComposedLayoutINS4_7SwizzleILi3ELi4ELi3EEENS4_18smem_ptr_flag_bitsILi8EEENSU_INS5_IJNSA_ILi8EEESI_EEENS5_IJSI_SC_EEEEEEEvNS4_8identityENS4_23SM90_TMA_LOAD_MULTICASTES1C_vS1D_EENS_8epilogue10collective6detail29Sm90TmaWarpSpecializedAdapterINS1H_15DefaultEpilogueISK_SL_SL_NS1G_6thread17LinearCombinationISK_Li1EffLNS1L_9ScaleType4KindE0ELNS_15FloatRoundStyleE2ESK_EENS1_15EpilogueDefaultEEEEEvvEEEEvNT_6ParamsE,"aw",@nobits
	.sectionflags	@""
	.align	16
	.zero		1024


//--------------------- .nv.shared.reserved.0     --------------------------
	.section	.nv.shared.reserved.0,"aw",@nobits
	.weak		__nv_reservedSMEM_offset_0_alias
	.size		__nv_reservedSMEM_offset_0_alias, 0, 0
	.other		__nv_reservedSMEM_offset_0_alias,@"STO_CUDA_RESERVED_SHARED STV_DEFAULT"
__nv_reservedSMEM_offset_0_alias:
	.zero		0


//--------------------- .nv.global                --------------------------
	.section	.nv.global,"aw",@nobits
.nv.global:
	.type		_ZN39_INTERNAL_46731554_4_k_cu_223b727e_38814cute1_E,@object
	.size		_ZN39_INTERNAL_46731554_4_k_cu_223b727e_38814cute1_E,(_ZN39_INTERNAL_46731554_4_k_cu_223b727e_38814cuda3std3__45__cpo6cbeginE - _ZN39_INTERNAL_46731554_4_k_cu_223b727e_38814cute1_E)
_ZN39_INTERNAL_46731554_4_k_cu_223b727e_38814cute1_E:
	.zero		1
	.type		_ZN39_INTERNAL_46731554_4_k_cu_223b727e_38814cuda3std3__45__cpo6cbeginE,@object
	.size		_ZN39_INTERNAL_46731554_4_k_cu_223b727e_38814cuda3std3__45__cpo6cbeginE,(_ZN39_INTERNAL_46731554_4_k_cu_223b727e_38814cuda3std3__48in_placeE - _ZN39_INTERNAL_46731554_4_k_cu_223b727e_38814cuda3std3__45__cpo6cbeginE)
_ZN39_INTERNAL_46731554_4_k_cu_223b727e_38814cuda3std3__45__cpo6cbeginE:
	.zero		1
	.type		_ZN39_INTERNAL_46731554_4_k_cu_223b727e_38814cuda3std3__48in_placeE,@object
	.size		_ZN39_INTERNAL_46731554_4_k_cu_223b727e_38814cuda3std3__48in_placeE,(_ZN39_INTERNAL_46731554_4_k_cu_223b727e_38814cuda3std6ranges3__45__cpo9iter_moveE - _ZN39_INTERNAL_46731554_4_k_cu_223b727e_38814cuda3std3__48in_placeE)
_ZN39_INTERNAL_46731554_4_k_cu_223b727e_38814cuda3std3__48in_placeE:
	.zero		1
	.type		_ZN39_INTERNAL_46731554_4_k_cu_223b727e_38814cuda3std6ranges3__45__cpo9iter_moveE,@object
	.size		_ZN39_INTERNAL_46731554_4_k_cu_223b727e_38814cuda3std6ranges3__45__cpo9iter_moveE,(_ZN39_INTERNAL_46731554_4_k_cu_223b727e_38814cuda3std3__45__cpo5beginE - _ZN39_INTERNAL_46731554_4_k_cu_223b727e_38814cuda3std6ranges3__45__cpo9iter_moveE)
_ZN39_INTERNAL_46731554_4_k_cu_223b727e_38814cuda3std6ranges3__45__cpo9iter_moveE:
	.zero		1
	.type		_ZN39_INTERNAL_46731554_4_k_cu_223b727e_38814cuda3std3__45__cpo5beginE,@object
	.size		_ZN39_INTERNAL_46731554_4_k_cu_223b727e_38814cuda3std3__45__cpo5beginE,(_ZN39_INTERNAL_46731554_4_k_cu_223b727e_38814cuda3std3__441_GLOBAL__N__46731554_4_k_cu_223b727e_38816ignoreE - _ZN39_INTERNAL_46731554_4_k_cu_223b727e_38814cuda3std3__45__cpo5beginE)
_ZN39_INTERNAL_46731554_4_k_cu_223b727e_38814cuda3std3__45__cpo5beginE:
	.zero		1
	.type		_ZN39_INTERNAL_46731554_4_k_cu_223b727e_38814cuda3std3__441_GLOBAL__N__46731554_4_k_cu_223b727e_38816ignoreE,@object
	.size		_ZN39_INTERNAL_46731554_4_k_cu_223b727e_38814cuda3std3__441_GLOBAL__N__46731554_4_k_cu_223b727e_38816ignoreE,(_ZN39_INTERNAL_46731554_4_k_cu_223b727e_38814cute7productE - _ZN39_INTERNAL_46731554_4_k_cu_223b727e_38814cuda3std3__441_GLOBAL__N__46731554_4_k_cu_223b727e_38816ignoreE)
_ZN39_INTERNAL_46731554_4_k_cu_223b727e_38814cuda3std3__441_GLOBAL__N__46731554_4_k_cu_223b727e_38816ignoreE:
	.zero		1
	.type		_ZN39_INTERNAL_46731554_4_k_cu_223b727e_38814cute7productE,@object
	.size		_ZN39_INTERNAL_46731554_4_k_cu_223b727e_38814cute7productE,(_ZN39_INTERNAL_46731554_4_k_cu_223b727e_38814cuda3std3__45__cpo3endE - _ZN39_INTERNAL_46731554_4_k_cu_223b727e_38814cute7productE)
_ZN39_INTERNAL_46731554_4_k_cu_223b727e_38814cute7productE:
	.zero		1
	.type		_ZN39_INTERNAL_46731554_4_k_cu_223b727e_38814cuda3std3__45__cpo3endE,@object
	.size		_ZN39_INTERNAL_46731554_4_k_cu_223b727e_38814cuda3std3__45__cpo3endE,(_ZN39_INTERNAL_46731554_4_k_cu_223b727e_38814cuda3std3__419piecewise_constructE - _ZN39_INTERNAL_46731554_4_k_cu_223b727e_38814cuda3std3__45__cpo3endE)
_ZN39_INTERNAL_46731554_4_k_cu_223b727e_38814cuda3std3__45__cpo3endE:
	.zero		1
	.type		_ZN39_INTERNAL_46731554_4_k_cu_223b727e_38814cuda3std3__419piecewise_constructE,@object
	.size		_ZN39_INTERNAL_46731554_4_k_cu_223b727e_38814cuda3std3__419piecewise_constructE,(_ZN39_INTERNAL_46731554_4_k_cu_223b727e_38814cuda3std3__45__cpo4cendE - _ZN39_INTERNAL_46731554_4_k_cu_223b727e_38814cuda3std3__419piecewise_constructE)
_ZN39_INTERNAL_46731554_4_k_cu_223b727e_38814cuda3std3__419piecewise_constructE:
	.zero		1
	.type		_ZN39_INTERNAL_46731554_4_k_cu_223b727e_38814cuda3std3__45__cpo4cendE,@object
	.size		_ZN39_INTERNAL_46731554_4_k_cu_223b727e_38814cuda3std3__45__cpo4cendE,(_ZN39_INTERNAL_46731554_4_k_cu_223b727e_38814cuda3std6ranges3__45__cpo4swapE - _ZN39_INTERNAL_46731554_4_k_cu_223b727e_38814cuda3std3__45__cpo4cendE)
_ZN39_INTERNAL_46731554_4_k_cu_223b727e_38814cuda3std3__45__cpo4cendE:
	.zero		1
	.type		_ZN39_INTERNAL_46731554_4_k_cu_223b727e_38814cuda3std6ranges3__45__cpo4swapE,@object
	.size		_ZN39_INTERNAL_46731554_4_k_cu_223b727e_38814cuda3std6ranges3__45__cpo4swapE,(.L_7 - _ZN39_INTERNAL_46731554_4_k_cu_223b727e_38814cuda3std6ranges3__45__cpo4swapE)
_ZN39_INTERNAL_46731554_4_k_cu_223b727e_38814cuda3std6ranges3__45__cpo4swapE:
	.zero		1
.L_7:


//--------------------- .nv.constant0._ZN7cutlass13device_kernelINS_4gemm6kernel13GemmUniversalIN4cute5tupleIJiiiiEEENS1_10collective13CollectiveMmaINS1_37MainloopSm90TmaGmmaWarpSpecializedFP8ILi4ENS5_IJNS4_1CILi2EEENSA_ILi1EEESC_EEENS1_32KernelTmaWarpSpecializedPingpongEEENS5_IJNSA_ILi64EEENSA_ILi256EEENSA_ILi128EEEEEENS_12float_e4m3_tENS5_IJlSC_lEEESK_SL_NS4_8TiledMMAINS4_8MMA_AtomIJNS4_4SM904GMMA31MMA_64x256x32_F32E4M3E4M3_SS_TNILNSP_7ScaleInE1ELSR_1EEEEEENS4_6LayoutINS5_IJSC_SC_SC_EEENS5_IJNSA_ILi0EEESW_SW_EEEEENS5_IJNS4_10UnderscoreESZ_SZ_EEEEENS4_13SM90_TMA_LOADENS4_14ComposedLayoutINS4_7SwizzleILi3ELi4ELi3EEENS4_18smem_ptr_flag_bitsILi8EEENSU_INS5_IJNSA_ILi8EEESI_EEENS5_IJSI_SC_EEEEEEEvNS4_8identityENS4_23SM90_TMA_LOAD_MULTICASTES1C_vS1D_EENS_8epilogue10collective6detail29Sm90TmaWarpSpecializedAdapterINS1H_15DefaultEpilogueISK_SL_SL_NS1G_6thread17LinearCombinationISK_Li1EffLNS1L_9ScaleType4KindE0ELNS_15FloatRoundStyleE2ESK_EENS1_15EpilogueDefaultEEEEEvvEEEEvNT_6ParamsE --------------------------
	.section	.nv.constant0._ZN7cutlass13device_kernelINS_4gemm6kernel13GemmUniversalIN4cute5tupleIJiiiiEEENS1_10collective13CollectiveMmaINS1_37MainloopSm90TmaGmmaWarpSpecializedFP8ILi4ENS5_IJNS4_1CILi2EEENSA_ILi1EEESC_EEENS1_32KernelTmaWarpSpecializedPingpongEEENS5_IJNSA_ILi64EEENSA_ILi256EEENSA_ILi128EEEEEENS_12float_e4m3_tENS5_IJlSC_lEEESK_SL_NS4_8TiledMMAINS4_8MMA_AtomIJNS4_4SM904GMMA31MMA_64x256x32_F32E4M3E4M3_SS_TNILNSP_7ScaleInE1ELSR_1EEEEEENS4_6LayoutINS5_IJSC_SC_SC_EEENS5_IJNSA_ILi0EEESW_SW_EEEEENS5_IJNS4_10UnderscoreESZ_SZ_EEEEENS4_13SM90_TMA_LOADENS4_14ComposedLayoutINS4_7SwizzleILi3ELi4ELi3EEENS4_18smem_ptr_flag_bitsILi8EEENSU_INS5_IJNSA_ILi8EEESI_EEENS5_IJSI_SC_EEEEEEEvNS4_8identityENS4_23SM90_TMA_LOAD_MULTICASTES1C_vS1D_EENS_8epilogue10collective6detail29Sm90TmaWarpSpecializedAdapterINS1H_15DefaultEpilogueISK_SL_SL_NS1G_6thread17LinearCombinationISK_Li1EffLNS1L_9ScaleType4KindE0ELNS_15FloatRoundStyleE2ESK_EENS1_15EpilogueDefaultEEEEEvvEEEEvNT_6ParamsE,"a",@progbits
	.sectionflags	@""
	.align	4
.nv.constant0._ZN7cutlass13device_kernelINS_4gemm6kernel13GemmUniversalIN4cute5tupleIJiiiiEEENS1_10collective13CollectiveMmaINS1_37MainloopSm90TmaGmmaWarpSpecializedFP8ILi4ENS5_IJNS4_1CILi2EEENSA_ILi1EEESC_EEENS1_32KernelTmaWarpSpecializedPingpongEEENS5_IJNSA_ILi64EEENSA_ILi256EEENSA_ILi128EEEEEENS_12float_e4m3_tENS5_IJlSC_lEEESK_SL_NS4_8TiledMMAINS4_8MMA_AtomIJNS4_4SM904GMMA31MMA_64x256x32_F32E4M3E4M3_SS_TNILNSP_7ScaleInE1ELSR_1EEEEEENS4_6LayoutINS5_IJSC_SC_SC_EEENS5_IJNSA_ILi0EEESW_SW_EEEEENS5_IJNS4_10UnderscoreESZ_SZ_EEEEENS4_13SM90_TMA_LOADENS4_14ComposedLayoutINS4_7SwizzleILi3ELi4ELi3EEENS4_18smem_ptr_flag_bitsILi8EEENSU_INS5_IJNSA_ILi8EEESI_EEENS5_IJSI_SC_EEEEEEEvNS4_8identityENS4_23SM90_TMA_LOAD_MULTICASTES1C_vS1D_EENS_8epilogue10collective6detail29Sm90TmaWarpSpecializedAdapterINS1H_15DefaultEpilogueISK_SL_SL_NS1G_6thread17LinearCombinationISK_Li1EffLNS1L_9ScaleType4KindE0ELNS_15FloatRoundStyleE2ESK_EENS1_15EpilogueDefaultEEEEEvvEEEEvNT_6ParamsE:
	.zero		1664


//--------------------- SYMBOLS --------------------------

	.type		.nv.reservedSmem.offset0,@object
	.size		.nv.reservedSmem.offset0,0x4
